//
// Generated by NVIDIA NVVM Compiler
//
// Compiler Build ID: CL-36424714
// Cuda compilation tools, release 13.0, V13.0.88
// Based on NVVM 20.0.0
//

.version 9.0
.target sm_100
.address_size 64

	// .globl	_Z16lightspmv_kernelILi2EEviPKiS1_PKfS3_PfPi

.visible .entry _Z16lightspmv_kernelILi2EEviPKiS1_PKfS3_PfPi(
	.param .u32 _Z16lightspmv_kernelILi2EEviPKiS1_PKfS3_PfPi_param_0,
	.param .u64 .ptr .align 1 _Z16lightspmv_kernelILi2EEviPKiS1_PKfS3_PfPi_param_1,
	.param .u64 .ptr .align 1 _Z16lightspmv_kernelILi2EEviPKiS1_PKfS3_PfPi_param_2,
	.param .u64 .ptr .align 1 _Z16lightspmv_kernelILi2EEviPKiS1_PKfS3_PfPi_param_3,
	.param .u64 .ptr .align 1 _Z16lightspmv_kernelILi2EEviPKiS1_PKfS3_PfPi_param_4,
	.param .u64 .ptr .align 1 _Z16lightspmv_kernelILi2EEviPKiS1_PKfS3_PfPi_param_5,
	.param .u64 .ptr .align 1 _Z16lightspmv_kernelILi2EEviPKiS1_PKfS3_PfPi_param_6
)
{
	.reg .pred 	%p<19>;
	.reg .b32 	%r<82>;
	.reg .b32 	%f<118>;
	.reg .b64 	%rd<91>;

	ld.param.u32 	%r28, [_Z16lightspmv_kernelILi2EEviPKiS1_PKfS3_PfPi_param_0];
	ld.param.u64 	%rd9, [_Z16lightspmv_kernelILi2EEviPKiS1_PKfS3_PfPi_param_1];
	ld.param.u64 	%rd11, [_Z16lightspmv_kernelILi2EEviPKiS1_PKfS3_PfPi_param_2];
	ld.param.u64 	%rd12, [_Z16lightspmv_kernelILi2EEviPKiS1_PKfS3_PfPi_param_3];
	ld.param.u64 	%rd13, [_Z16lightspmv_kernelILi2EEviPKiS1_PKfS3_PfPi_param_4];
	ld.param.u64 	%rd10, [_Z16lightspmv_kernelILi2EEviPKiS1_PKfS3_PfPi_param_5];
	ld.param.u64 	%rd14, [_Z16lightspmv_kernelILi2EEviPKiS1_PKfS3_PfPi_param_6];
	cvta.to.global.u64 	%rd1, %rd13;
	cvta.to.global.u64 	%rd2, %rd11;
	cvta.to.global.u64 	%rd3, %rd12;
	cvta.to.global.u64 	%rd4, %rd14;
	mov.u32 	%r30, %tid.x;
	and.b32  	%r1, %r30, 1;
	and.b32  	%r2, %r30, 31;
	setp.ne.s32 	%p1, %r2, 0;
	@%p1 bra 	$L__BB0_2;
	atom.global.add.u32 	%r74, [%rd4], 16;
$L__BB0_2:
	shr.u32 	%r5, %r2, 1;
	shfl.sync.idx.b32	%r31|%p2, %r74, 0, 31, -1;
	add.s32 	%r75, %r31, %r5;
	setp.ge.s32 	%p3, %r75, %r28;
	@%p3 bra 	$L__BB0_23;
	cvta.to.global.u64 	%rd5, %rd9;
	cvta.to.global.u64 	%rd6, %rd10;
$L__BB0_4:
	mul.wide.s32 	%rd15, %r75, 4;
	add.s64 	%rd16, %rd5, %rd15;
	ld.global.nc.u32 	%r8, [%rd16];
	ld.global.nc.u32 	%r9, [%rd16+4];
	add.s32 	%r78, %r8, %r1;
	setp.ge.s32 	%p4, %r78, %r9;
	mov.f32 	%f117, 0f00000000;
	@%p4 bra 	$L__BB0_18;
	add.s32 	%r32, %r78, 2;
	max.s32 	%r33, %r9, %r32;
	not.b32 	%r34, %r1;
	add.s32 	%r35, %r33, %r34;
	sub.s32 	%r36, %r35, %r8;
	shr.u32 	%r37, %r36, 1;
	add.s32 	%r11, %r37, 1;
	and.b32  	%r12, %r11, 15;
	setp.lt.u32 	%p5, %r36, 30;
	mov.f32 	%f117, 0f00000000;
	@%p5 bra 	$L__BB0_8;
	and.b32  	%r38, %r11, -16;
	neg.s32 	%r76, %r38;
	mov.f32 	%f117, 0f00000000;
$L__BB0_7:
	.pragma "nounroll";
	mul.wide.s32 	%rd17, %r78, 4;
	add.s64 	%rd18, %rd3, %rd17;
	add.s64 	%rd19, %rd2, %rd17;
	ld.global.nc.f32 	%f20, [%rd18];
	ld.global.nc.u32 	%r39, [%rd19];
	mul.wide.s32 	%rd20, %r39, 4;
	add.s64 	%rd21, %rd1, %rd20;
	ld.global.nc.f32 	%f21, [%rd21];
	fma.rn.f32 	%f22, %f20, %f21, %f117;
	ld.global.nc.f32 	%f23, [%rd18+8];
	ld.global.nc.u32 	%r40, [%rd19+8];
	mul.wide.s32 	%rd22, %r40, 4;
	add.s64 	%rd23, %rd1, %rd22;
	ld.global.nc.f32 	%f24, [%rd23];
	fma.rn.f32 	%f25, %f23, %f24, %f22;
	ld.global.nc.f32 	%f26, [%rd18+16];
	ld.global.nc.u32 	%r41, [%rd19+16];
	mul.wide.s32 	%rd24, %r41, 4;
	add.s64 	%rd25, %rd1, %rd24;
	ld.global.nc.f32 	%f27, [%rd25];
	fma.rn.f32 	%f28, %f26, %f27, %f25;
	ld.global.nc.f32 	%f29, [%rd18+24];
	ld.global.nc.u32 	%r42, [%rd19+24];
	mul.wide.s32 	%rd26, %r42, 4;
	add.s64 	%rd27, %rd1, %rd26;
	ld.global.nc.f32 	%f30, [%rd27];
	fma.rn.f32 	%f31, %f29, %f30, %f28;
	ld.global.nc.f32 	%f32, [%rd18+32];
	ld.global.nc.u32 	%r43, [%rd19+32];
	mul.wide.s32 	%rd28, %r43, 4;
	add.s64 	%rd29, %rd1, %rd28;
	ld.global.nc.f32 	%f33, [%rd29];
	fma.rn.f32 	%f34, %f32, %f33, %f31;
	ld.global.nc.f32 	%f35, [%rd18+40];
	ld.global.nc.u32 	%r44, [%rd19+40];
	mul.wide.s32 	%rd30, %r44, 4;
	add.s64 	%rd31, %rd1, %rd30;
	ld.global.nc.f32 	%f36, [%rd31];
	fma.rn.f32 	%f37, %f35, %f36, %f34;
	ld.global.nc.f32 	%f38, [%rd18+48];
	ld.global.nc.u32 	%r45, [%rd19+48];
	mul.wide.s32 	%rd32, %r45, 4;
	add.s64 	%rd33, %rd1, %rd32;
	ld.global.nc.f32 	%f39, [%rd33];
	fma.rn.f32 	%f40, %f38, %f39, %f37;
	ld.global.nc.f32 	%f41, [%rd18+56];
	ld.global.nc.u32 	%r46, [%rd19+56];
	mul.wide.s32 	%rd34, %r46, 4;
	add.s64 	%rd35, %rd1, %rd34;
	ld.global.nc.f32 	%f42, [%rd35];
	fma.rn.f32 	%f43, %f41, %f42, %f40;
	ld.global.nc.f32 	%f44, [%rd18+64];
	ld.global.nc.u32 	%r47, [%rd19+64];
	mul.wide.s32 	%rd36, %r47, 4;
	add.s64 	%rd37, %rd1, %rd36;
	ld.global.nc.f32 	%f45, [%rd37];
	fma.rn.f32 	%f46, %f44, %f45, %f43;
	ld.global.nc.f32 	%f47, [%rd18+72];
	ld.global.nc.u32 	%r48, [%rd19+72];
	mul.wide.s32 	%rd38, %r48, 4;
	add.s64 	%rd39, %rd1, %rd38;
	ld.global.nc.f32 	%f48, [%rd39];
	fma.rn.f32 	%f49, %f47, %f48, %f46;
	ld.global.nc.f32 	%f50, [%rd18+80];
	ld.global.nc.u32 	%r49, [%rd19+80];
	mul.wide.s32 	%rd40, %r49, 4;
	add.s64 	%rd41, %rd1, %rd40;
	ld.global.nc.f32 	%f51, [%rd41];
	fma.rn.f32 	%f52, %f50, %f51, %f49;
	ld.global.nc.f32 	%f53, [%rd18+88];
	ld.global.nc.u32 	%r50, [%rd19+88];
	mul.wide.s32 	%rd42, %r50, 4;
	add.s64 	%rd43, %rd1, %rd42;
	ld.global.nc.f32 	%f54, [%rd43];
	fma.rn.f32 	%f55, %f53, %f54, %f52;
	ld.global.nc.f32 	%f56, [%rd18+96];
	ld.global.nc.u32 	%r51, [%rd19+96];
	mul.wide.s32 	%rd44, %r51, 4;
	add.s64 	%rd45, %rd1, %rd44;
	ld.global.nc.f32 	%f57, [%rd45];
	fma.rn.f32 	%f58, %f56, %f57, %f55;
	ld.global.nc.f32 	%f59, [%rd18+104];
	ld.global.nc.u32 	%r52, [%rd19+104];
	mul.wide.s32 	%rd46, %r52, 4;
	add.s64 	%rd47, %rd1, %rd46;
	ld.global.nc.f32 	%f60, [%rd47];
	fma.rn.f32 	%f61, %f59, %f60, %f58;
	ld.global.nc.f32 	%f62, [%rd18+112];
	ld.global.nc.u32 	%r53, [%rd19+112];
	mul.wide.s32 	%rd48, %r53, 4;
	add.s64 	%rd49, %rd1, %rd48;
	ld.global.nc.f32 	%f63, [%rd49];
	fma.rn.f32 	%f64, %f62, %f63, %f61;
	ld.global.nc.f32 	%f65, [%rd18+120];
	ld.global.nc.u32 	%r54, [%rd19+120];
	mul.wide.s32 	%rd50, %r54, 4;
	add.s64 	%rd51, %rd1, %rd50;
	ld.global.nc.f32 	%f66, [%rd51];
	fma.rn.f32 	%f117, %f65, %f66, %f64;
	add.s32 	%r78, %r78, 32;
	add.s32 	%r76, %r76, 16;
	setp.ne.s32 	%p6, %r76, 0;
	@%p6 bra 	$L__BB0_7;
$L__BB0_8:
	setp.eq.s32 	%p7, %r12, 0;
	@%p7 bra 	$L__BB0_18;
	and.b32  	%r19, %r11, 7;
	setp.lt.u32 	%p8, %r12, 8;
	@%p8 bra 	$L__BB0_11;
	mul.wide.s32 	%rd52, %r78, 4;
	add.s64 	%rd53, %rd3, %rd52;
	ld.global.nc.f32 	%f68, [%rd53];
	add.s64 	%rd54, %rd2, %rd52;
	ld.global.nc.u32 	%r55, [%rd54];
	mul.wide.s32 	%rd55, %r55, 4;
	add.s64 	%rd56, %rd1, %rd55;
	ld.global.nc.f32 	%f69, [%rd56];
	fma.rn.f32 	%f70, %f68, %f69, %f117;
	ld.global.nc.f32 	%f71, [%rd53+8];
	ld.global.nc.u32 	%r56, [%rd54+8];
	mul.wide.s32 	%rd57, %r56, 4;
	add.s64 	%rd58, %rd1, %rd57;
	ld.global.nc.f32 	%f72, [%rd58];
	fma.rn.f32 	%f73, %f71, %f72, %f70;
	ld.global.nc.f32 	%f74, [%rd53+16];
	ld.global.nc.u32 	%r57, [%rd54+16];
	mul.wide.s32 	%rd59, %r57, 4;
	add.s64 	%rd60, %rd1, %rd59;
	ld.global.nc.f32 	%f75, [%rd60];
	fma.rn.f32 	%f76, %f74, %f75, %f73;
	ld.global.nc.f32 	%f77, [%rd53+24];
	ld.global.nc.u32 	%r58, [%rd54+24];
	mul.wide.s32 	%rd61, %r58, 4;
	add.s64 	%rd62, %rd1, %rd61;
	ld.global.nc.f32 	%f78, [%rd62];
	fma.rn.f32 	%f79, %f77, %f78, %f76;
	ld.global.nc.f32 	%f80, [%rd53+32];
	ld.global.nc.u32 	%r59, [%rd54+32];
	mul.wide.s32 	%rd63, %r59, 4;
	add.s64 	%rd64, %rd1, %rd63;
	ld.global.nc.f32 	%f81, [%rd64];
	fma.rn.f32 	%f82, %f80, %f81, %f79;
	ld.global.nc.f32 	%f83, [%rd53+40];
	ld.global.nc.u32 	%r60, [%rd54+40];
	mul.wide.s32 	%rd65, %r60, 4;
	add.s64 	%rd66, %rd1, %rd65;
	ld.global.nc.f32 	%f84, [%rd66];
	fma.rn.f32 	%f85, %f83, %f84, %f82;
	ld.global.nc.f32 	%f86, [%rd53+48];
	ld.global.nc.u32 	%r61, [%rd54+48];
	mul.wide.s32 	%rd67, %r61, 4;
	add.s64 	%rd68, %rd1, %rd67;
	ld.global.nc.f32 	%f87, [%rd68];
	fma.rn.f32 	%f88, %f86, %f87, %f85;
	ld.global.nc.f32 	%f89, [%rd53+56];
	ld.global.nc.u32 	%r62, [%rd54+56];
	mul.wide.s32 	%rd69, %r62, 4;
	add.s64 	%rd70, %rd1, %rd69;
	ld.global.nc.f32 	%f90, [%rd70];
	fma.rn.f32 	%f117, %f89, %f90, %f88;
	add.s32 	%r78, %r78, 16;
$L__BB0_11:
	setp.eq.s32 	%p9, %r19, 0;
	@%p9 bra 	$L__BB0_18;
	and.b32  	%r22, %r11, 3;
	setp.lt.u32 	%p10, %r19, 4;
	@%p10 bra 	$L__BB0_14;
	mul.wide.s32 	%rd71, %r78, 4;
	add.s64 	%rd72, %rd3, %rd71;
	ld.global.nc.f32 	%f92, [%rd72];
	add.s64 	%rd73, %rd2, %rd71;
	ld.global.nc.u32 	%r63, [%rd73];
	mul.wide.s32 	%rd74, %r63, 4;
	add.s64 	%rd75, %rd1, %rd74;
	ld.global.nc.f32 	%f93, [%rd75];
	fma.rn.f32 	%f94, %f92, %f93, %f117;
	ld.global.nc.f32 	%f95, [%rd72+8];
	ld.global.nc.u32 	%r64, [%rd73+8];
	mul.wide.s32 	%rd76, %r64, 4;
	add.s64 	%rd77, %rd1, %rd76;
	ld.global.nc.f32 	%f96, [%rd77];
	fma.rn.f32 	%f97, %f95, %f96, %f94;
	ld.global.nc.f32 	%f98, [%rd72+16];
	ld.global.nc.u32 	%r65, [%rd73+16];
	mul.wide.s32 	%rd78, %r65, 4;
	add.s64 	%rd79, %rd1, %rd78;
	ld.global.nc.f32 	%f99, [%rd79];
	fma.rn.f32 	%f100, %f98, %f99, %f97;
	ld.global.nc.f32 	%f101, [%rd72+24];
	ld.global.nc.u32 	%r66, [%rd73+24];
	mul.wide.s32 	%rd80, %r66, 4;
	add.s64 	%rd81, %rd1, %rd80;
	ld.global.nc.f32 	%f102, [%rd81];
	fma.rn.f32 	%f117, %f101, %f102, %f100;
	add.s32 	%r78, %r78, 8;
$L__BB0_14:
	setp.eq.s32 	%p11, %r22, 0;
	@%p11 bra 	$L__BB0_18;
	mul.wide.s32 	%rd82, %r78, 4;
	add.s64 	%rd7, %rd3, %rd82;
	ld.global.nc.f32 	%f103, [%rd7];
	add.s64 	%rd8, %rd2, %rd82;
	ld.global.nc.u32 	%r67, [%rd8];
	mul.wide.s32 	%rd83, %r67, 4;
	add.s64 	%rd84, %rd1, %rd83;
	ld.global.nc.f32 	%f104, [%rd84];
	fma.rn.f32 	%f117, %f103, %f104, %f117;
	setp.eq.s32 	%p12, %r22, 1;
	@%p12 bra 	$L__BB0_18;
	ld.global.nc.f32 	%f105, [%rd7+8];
	ld.global.nc.u32 	%r68, [%rd8+8];
	mul.wide.s32 	%rd85, %r68, 4;
	add.s64 	%rd86, %rd1, %rd85;
	ld.global.nc.f32 	%f106, [%rd86];
	fma.rn.f32 	%f117, %f105, %f106, %f117;
	setp.eq.s32 	%p13, %r22, 2;
	@%p13 bra 	$L__BB0_18;
	ld.global.nc.f32 	%f107, [%rd7+16];
	ld.global.nc.u32 	%r69, [%rd8+16];
	mul.wide.s32 	%rd87, %r69, 4;
	add.s64 	%rd88, %rd1, %rd87;
	ld.global.nc.f32 	%f108, [%rd88];
	fma.rn.f32 	%f117, %f107, %f108, %f117;
$L__BB0_18:
	setp.ne.s32 	%p14, %r1, 0;
	mov.b32 	%r70, %f117;
	shfl.sync.down.b32	%r71|%p15, %r70, 1, 7711, -1;
	mov.b32 	%f109, %r71;
	add.f32 	%f15, %f117, %f109;
	@%p14 bra 	$L__BB0_20;
	add.s64 	%rd90, %rd6, %rd15;
	st.global.f32 	[%rd90], %f15;
$L__BB0_20:
	setp.ne.s32 	%p16, %r2, 0;
	@%p16 bra 	$L__BB0_22;
	atom.global.add.u32 	%r81, [%rd4], 16;
$L__BB0_22:
	shfl.sync.idx.b32	%r73|%p17, %r81, 0, 31, -1;
	add.s32 	%r75, %r73, %r5;
	setp.lt.s32 	%p18, %r75, %r28;
	@%p18 bra 	$L__BB0_4;
$L__BB0_23:
	ret;

}
	// .globl	_Z16lightspmv_kernelILi4EEviPKiS1_PKfS3_PfPi
.visible .entry _Z16lightspmv_kernelILi4EEviPKiS1_PKfS3_PfPi(
	.param .u32 _Z16lightspmv_kernelILi4EEviPKiS1_PKfS3_PfPi_param_0,
	.param .u64 .ptr .align 1 _Z16lightspmv_kernelILi4EEviPKiS1_PKfS3_PfPi_param_1,
	.param .u64 .ptr .align 1 _Z16lightspmv_kernelILi4EEviPKiS1_PKfS3_PfPi_param_2,
	.param .u64 .ptr .align 1 _Z16lightspmv_kernelILi4EEviPKiS1_PKfS3_PfPi_param_3,
	.param .u64 .ptr .align 1 _Z16lightspmv_kernelILi4EEviPKiS1_PKfS3_PfPi_param_4,
	.param .u64 .ptr .align 1 _Z16lightspmv_kernelILi4EEviPKiS1_PKfS3_PfPi_param_5,
	.param .u64 .ptr .align 1 _Z16lightspmv_kernelILi4EEviPKiS1_PKfS3_PfPi_param_6
)
{
	.reg .pred 	%p<20>;
	.reg .b32 	%r<84>;
	.reg .b32 	%f<120>;
	.reg .b64 	%rd<91>;

	ld.param.u32 	%r28, [_Z16lightspmv_kernelILi4EEviPKiS1_PKfS3_PfPi_param_0];
	ld.param.u64 	%rd9, [_Z16lightspmv_kernelILi4EEviPKiS1_PKfS3_PfPi_param_1];
	ld.param.u64 	%rd11, [_Z16lightspmv_kernelILi4EEviPKiS1_PKfS3_PfPi_param_2];
	ld.param.u64 	%rd12, [_Z16lightspmv_kernelILi4EEviPKiS1_PKfS3_PfPi_param_3];
	ld.param.u64 	%rd13, [_Z16lightspmv_kernelILi4EEviPKiS1_PKfS3_PfPi_param_4];
	ld.param.u64 	%rd10, [_Z16lightspmv_kernelILi4EEviPKiS1_PKfS3_PfPi_param_5];
	ld.param.u64 	%rd14, [_Z16lightspmv_kernelILi4EEviPKiS1_PKfS3_PfPi_param_6];
	cvta.to.global.u64 	%rd1, %rd13;
	cvta.to.global.u64 	%rd2, %rd11;
	cvta.to.global.u64 	%rd3, %rd12;
	cvta.to.global.u64 	%rd4, %rd14;
	mov.u32 	%r30, %tid.x;
	and.b32  	%r1, %r30, 3;
	and.b32  	%r2, %r30, 31;
	setp.ne.s32 	%p1, %r2, 0;
	@%p1 bra 	$L__BB1_2;
	atom.global.add.u32 	%r76, [%rd4], 8;
$L__BB1_2:
	shr.u32 	%r5, %r2, 2;
	shfl.sync.idx.b32	%r31|%p2, %r76, 0, 31, -1;
	add.s32 	%r77, %r31, %r5;
	setp.ge.s32 	%p3, %r77, %r28;
	@%p3 bra 	$L__BB1_23;
	cvta.to.global.u64 	%rd5, %rd9;
	cvta.to.global.u64 	%rd6, %rd10;
$L__BB1_4:
	mul.wide.s32 	%rd15, %r77, 4;
	add.s64 	%rd16, %rd5, %rd15;
	ld.global.nc.u32 	%r8, [%rd16];
	ld.global.nc.u32 	%r9, [%rd16+4];
	add.s32 	%r82, %r8, %r1;
	setp.ge.s32 	%p4, %r82, %r9;
	mov.f32 	%f119, 0f00000000;
	@%p4 bra 	$L__BB1_18;
	add.s32 	%r32, %r82, 4;
	max.s32 	%r33, %r9, %r32;
	not.b32 	%r34, %r1;
	add.s32 	%r35, %r33, %r34;
	sub.s32 	%r36, %r35, %r8;
	shr.u32 	%r37, %r36, 2;
	add.s32 	%r11, %r37, 1;
	and.b32  	%r12, %r11, 15;
	setp.lt.u32 	%p5, %r36, 60;
	mov.f32 	%f119, 0f00000000;
	@%p5 bra 	$L__BB1_8;
	and.b32  	%r38, %r11, 2147483632;
	neg.s32 	%r81, %r38;
	mov.f32 	%f119, 0f00000000;
$L__BB1_7:
	.pragma "nounroll";
	mul.wide.s32 	%rd17, %r82, 4;
	add.s64 	%rd18, %rd3, %rd17;
	add.s64 	%rd19, %rd2, %rd17;
	ld.global.nc.f32 	%f20, [%rd18];
	ld.global.nc.u32 	%r39, [%rd19];
	mul.wide.s32 	%rd20, %r39, 4;
	add.s64 	%rd21, %rd1, %rd20;
	ld.global.nc.f32 	%f21, [%rd21];
	fma.rn.f32 	%f22, %f20, %f21, %f119;
	ld.global.nc.f32 	%f23, [%rd18+16];
	ld.global.nc.u32 	%r40, [%rd19+16];
	mul.wide.s32 	%rd22, %r40, 4;
	add.s64 	%rd23, %rd1, %rd22;
	ld.global.nc.f32 	%f24, [%rd23];
	fma.rn.f32 	%f25, %f23, %f24, %f22;
	ld.global.nc.f32 	%f26, [%rd18+32];
	ld.global.nc.u32 	%r41, [%rd19+32];
	mul.wide.s32 	%rd24, %r41, 4;
	add.s64 	%rd25, %rd1, %rd24;
	ld.global.nc.f32 	%f27, [%rd25];
	fma.rn.f32 	%f28, %f26, %f27, %f25;
	ld.global.nc.f32 	%f29, [%rd18+48];
	ld.global.nc.u32 	%r42, [%rd19+48];
	mul.wide.s32 	%rd26, %r42, 4;
	add.s64 	%rd27, %rd1, %rd26;
	ld.global.nc.f32 	%f30, [%rd27];
	fma.rn.f32 	%f31, %f29, %f30, %f28;
	ld.global.nc.f32 	%f32, [%rd18+64];
	ld.global.nc.u32 	%r43, [%rd19+64];
	mul.wide.s32 	%rd28, %r43, 4;
	add.s64 	%rd29, %rd1, %rd28;
	ld.global.nc.f32 	%f33, [%rd29];
	fma.rn.f32 	%f34, %f32, %f33, %f31;
	ld.global.nc.f32 	%f35, [%rd18+80];
	ld.global.nc.u32 	%r44, [%rd19+80];
	mul.wide.s32 	%rd30, %r44, 4;
	add.s64 	%rd31, %rd1, %rd30;
	ld.global.nc.f32 	%f36, [%rd31];
	fma.rn.f32 	%f37, %f35, %f36, %f34;
	ld.global.nc.f32 	%f38, [%rd18+96];
	ld.global.nc.u32 	%r45, [%rd19+96];
	mul.wide.s32 	%rd32, %r45, 4;
	add.s64 	%rd33, %rd1, %rd32;
	ld.global.nc.f32 	%f39, [%rd33];
	fma.rn.f32 	%f40, %f38, %f39, %f37;
	ld.global.nc.f32 	%f41, [%rd18+112];
	ld.global.nc.u32 	%r46, [%rd19+112];
	mul.wide.s32 	%rd34, %r46, 4;
	add.s64 	%rd35, %rd1, %rd34;
	ld.global.nc.f32 	%f42, [%rd35];
	fma.rn.f32 	%f43, %f41, %f42, %f40;
	ld.global.nc.f32 	%f44, [%rd18+128];
	ld.global.nc.u32 	%r47, [%rd19+128];
	mul.wide.s32 	%rd36, %r47, 4;
	add.s64 	%rd37, %rd1, %rd36;
	ld.global.nc.f32 	%f45, [%rd37];
	fma.rn.f32 	%f46, %f44, %f45, %f43;
	ld.global.nc.f32 	%f47, [%rd18+144];
	ld.global.nc.u32 	%r48, [%rd19+144];
	mul.wide.s32 	%rd38, %r48, 4;
	add.s64 	%rd39, %rd1, %rd38;
	ld.global.nc.f32 	%f48, [%rd39];
	fma.rn.f32 	%f49, %f47, %f48, %f46;
	ld.global.nc.f32 	%f50, [%rd18+160];
	ld.global.nc.u32 	%r49, [%rd19+160];
	mul.wide.s32 	%rd40, %r49, 4;
	add.s64 	%rd41, %rd1, %rd40;
	ld.global.nc.f32 	%f51, [%rd41];
	fma.rn.f32 	%f52, %f50, %f51, %f49;
	ld.global.nc.f32 	%f53, [%rd18+176];
	ld.global.nc.u32 	%r50, [%rd19+176];
	mul.wide.s32 	%rd42, %r50, 4;
	add.s64 	%rd43, %rd1, %rd42;
	ld.global.nc.f32 	%f54, [%rd43];
	fma.rn.f32 	%f55, %f53, %f54, %f52;
	ld.global.nc.f32 	%f56, [%rd18+192];
	ld.global.nc.u32 	%r51, [%rd19+192];
	mul.wide.s32 	%rd44, %r51, 4;
	add.s64 	%rd45, %rd1, %rd44;
	ld.global.nc.f32 	%f57, [%rd45];
	fma.rn.f32 	%f58, %f56, %f57, %f55;
	ld.global.nc.f32 	%f59, [%rd18+208];
	ld.global.nc.u32 	%r52, [%rd19+208];
	mul.wide.s32 	%rd46, %r52, 4;
	add.s64 	%rd47, %rd1, %rd46;
	ld.global.nc.f32 	%f60, [%rd47];
	fma.rn.f32 	%f61, %f59, %f60, %f58;
	ld.global.nc.f32 	%f62, [%rd18+224];
	ld.global.nc.u32 	%r53, [%rd19+224];
	mul.wide.s32 	%rd48, %r53, 4;
	add.s64 	%rd49, %rd1, %rd48;
	ld.global.nc.f32 	%f63, [%rd49];
	fma.rn.f32 	%f64, %f62, %f63, %f61;
	ld.global.nc.f32 	%f65, [%rd18+240];
	ld.global.nc.u32 	%r54, [%rd19+240];
	mul.wide.s32 	%rd50, %r54, 4;
	add.s64 	%rd51, %rd1, %rd50;
	ld.global.nc.f32 	%f66, [%rd51];
	fma.rn.f32 	%f119, %f65, %f66, %f64;
	add.s32 	%r82, %r82, 64;
	add.s32 	%r81, %r81, 16;
	setp.eq.s32 	%p6, %r81, 0;
	@%p6 bra 	$L__BB1_8;
	bra.uni 	$L__BB1_7;
$L__BB1_8:
	setp.eq.s32 	%p7, %r12, 0;
	@%p7 bra 	$L__BB1_18;
	and.b32  	%r15, %r11, 7;
	setp.lt.u32 	%p8, %r12, 8;
	@%p8 bra 	$L__BB1_11;
	mul.wide.s32 	%rd52, %r82, 4;
	add.s64 	%rd53, %rd3, %rd52;
	ld.global.nc.f32 	%f68, [%rd53];
	add.s64 	%rd54, %rd2, %rd52;
	ld.global.nc.u32 	%r55, [%rd54];
	mul.wide.s32 	%rd55, %r55, 4;
	add.s64 	%rd56, %rd1, %rd55;
	ld.global.nc.f32 	%f69, [%rd56];
	fma.rn.f32 	%f70, %f68, %f69, %f119;
	ld.global.nc.f32 	%f71, [%rd53+16];
	ld.global.nc.u32 	%r56, [%rd54+16];
	mul.wide.s32 	%rd57, %r56, 4;
	add.s64 	%rd58, %rd1, %rd57;
	ld.global.nc.f32 	%f72, [%rd58];
	fma.rn.f32 	%f73, %f71, %f72, %f70;
	ld.global.nc.f32 	%f74, [%rd53+32];
	ld.global.nc.u32 	%r57, [%rd54+32];
	mul.wide.s32 	%rd59, %r57, 4;
	add.s64 	%rd60, %rd1, %rd59;
	ld.global.nc.f32 	%f75, [%rd60];
	fma.rn.f32 	%f76, %f74, %f75, %f73;
	ld.global.nc.f32 	%f77, [%rd53+48];
	ld.global.nc.u32 	%r58, [%rd54+48];
	mul.wide.s32 	%rd61, %r58, 4;
	add.s64 	%rd62, %rd1, %rd61;
	ld.global.nc.f32 	%f78, [%rd62];
	fma.rn.f32 	%f79, %f77, %f78, %f76;
	ld.global.nc.f32 	%f80, [%rd53+64];
	ld.global.nc.u32 	%r59, [%rd54+64];
	mul.wide.s32 	%rd63, %r59, 4;
	add.s64 	%rd64, %rd1, %rd63;
	ld.global.nc.f32 	%f81, [%rd64];
	fma.rn.f32 	%f82, %f80, %f81, %f79;
	ld.global.nc.f32 	%f83, [%rd53+80];
	ld.global.nc.u32 	%r60, [%rd54+80];
	mul.wide.s32 	%rd65, %r60, 4;
	add.s64 	%rd66, %rd1, %rd65;
	ld.global.nc.f32 	%f84, [%rd66];
	fma.rn.f32 	%f85, %f83, %f84, %f82;
	ld.global.nc.f32 	%f86, [%rd53+96];
	ld.global.nc.u32 	%r61, [%rd54+96];
	mul.wide.s32 	%rd67, %r61, 4;
	add.s64 	%rd68, %rd1, %rd67;
	ld.global.nc.f32 	%f87, [%rd68];
	fma.rn.f32 	%f88, %f86, %f87, %f85;
	ld.global.nc.f32 	%f89, [%rd53+112];
	ld.global.nc.u32 	%r62, [%rd54+112];
	mul.wide.s32 	%rd69, %r62, 4;
	add.s64 	%rd70, %rd1, %rd69;
	ld.global.nc.f32 	%f90, [%rd70];
	fma.rn.f32 	%f119, %f89, %f90, %f88;
	add.s32 	%r82, %r82, 32;
$L__BB1_11:
	setp.eq.s32 	%p9, %r15, 0;
	@%p9 bra 	$L__BB1_18;
	and.b32  	%r18, %r11, 3;
	setp.lt.u32 	%p10, %r15, 4;
	@%p10 bra 	$L__BB1_14;
	mul.wide.s32 	%rd71, %r82, 4;
	add.s64 	%rd72, %rd3, %rd71;
	ld.global.nc.f32 	%f92, [%rd72];
	add.s64 	%rd73, %rd2, %rd71;
	ld.global.nc.u32 	%r63, [%rd73];
	mul.wide.s32 	%rd74, %r63, 4;
	add.s64 	%rd75, %rd1, %rd74;
	ld.global.nc.f32 	%f93, [%rd75];
	fma.rn.f32 	%f94, %f92, %f93, %f119;
	ld.global.nc.f32 	%f95, [%rd72+16];
	ld.global.nc.u32 	%r64, [%rd73+16];
	mul.wide.s32 	%rd76, %r64, 4;
	add.s64 	%rd77, %rd1, %rd76;
	ld.global.nc.f32 	%f96, [%rd77];
	fma.rn.f32 	%f97, %f95, %f96, %f94;
	ld.global.nc.f32 	%f98, [%rd72+32];
	ld.global.nc.u32 	%r65, [%rd73+32];
	mul.wide.s32 	%rd78, %r65, 4;
	add.s64 	%rd79, %rd1, %rd78;
	ld.global.nc.f32 	%f99, [%rd79];
	fma.rn.f32 	%f100, %f98, %f99, %f97;
	ld.global.nc.f32 	%f101, [%rd72+48];
	ld.global.nc.u32 	%r66, [%rd73+48];
	mul.wide.s32 	%rd80, %r66, 4;
	add.s64 	%rd81, %rd1, %rd80;
	ld.global.nc.f32 	%f102, [%rd81];
	fma.rn.f32 	%f119, %f101, %f102, %f100;
	add.s32 	%r82, %r82, 16;
$L__BB1_14:
	setp.eq.s32 	%p11, %r18, 0;
	@%p11 bra 	$L__BB1_18;
	mul.wide.s32 	%rd82, %r82, 4;
	add.s64 	%rd7, %rd3, %rd82;
	ld.global.nc.f32 	%f103, [%rd7];
	add.s64 	%rd8, %rd2, %rd82;
	ld.global.nc.u32 	%r67, [%rd8];
	mul.wide.s32 	%rd83, %r67, 4;
	add.s64 	%rd84, %rd1, %rd83;
	ld.global.nc.f32 	%f104, [%rd84];
	fma.rn.f32 	%f119, %f103, %f104, %f119;
	setp.eq.s32 	%p12, %r18, 1;
	@%p12 bra 	$L__BB1_18;
	ld.global.nc.f32 	%f105, [%rd7+16];
	ld.global.nc.u32 	%r68, [%rd8+16];
	mul.wide.s32 	%rd85, %r68, 4;
	add.s64 	%rd86, %rd1, %rd85;
	ld.global.nc.f32 	%f106, [%rd86];
	fma.rn.f32 	%f119, %f105, %f106, %f119;
	setp.eq.s32 	%p13, %r18, 2;
	@%p13 bra 	$L__BB1_18;
	ld.global.nc.f32 	%f107, [%rd7+32];
	ld.global.nc.u32 	%r69, [%rd8+32];
	mul.wide.s32 	%rd87, %r69, 4;
	add.s64 	%rd88, %rd1, %rd87;
	ld.global.nc.f32 	%f108, [%rd88];
	fma.rn.f32 	%f119, %f107, %f108, %f119;
$L__BB1_18:
	setp.ne.s32 	%p14, %r1, 0;
	mov.b32 	%r70, %f119;
	shfl.sync.down.b32	%r71|%p15, %r70, 2, 7199, -1;
	mov.b32 	%f109, %r71;
	add.f32 	%f110, %f119, %f109;
	mov.b32 	%r72, %f110;
	shfl.sync.down.b32	%r73|%p16, %r72, 1, 7199, -1;
	mov.b32 	%f111, %r73;
	add.f32 	%f15, %f110, %f111;
	@%p14 bra 	$L__BB1_20;
	add.s64 	%rd90, %rd6, %rd15;
	st.global.f32 	[%rd90], %f15;
$L__BB1_20:
	setp.ne.s32 	%p17, %r2, 0;
	@%p17 bra 	$L__BB1_22;
	atom.global.add.u32 	%r83, [%rd4], 8;
$L__BB1_22:
	shfl.sync.idx.b32	%r75|%p18, %r83, 0, 31, -1;
	add.s32 	%r77, %r75, %r5;
	setp.lt.s32 	%p19, %r77, %r28;
	@%p19 bra 	$L__BB1_4;
$L__BB1_23:
	ret;

}
	// .globl	_Z16lightspmv_kernelILi8EEviPKiS1_PKfS3_PfPi
.visible .entry _Z16lightspmv_kernelILi8EEviPKiS1_PKfS3_PfPi(
	.param .u32 _Z16lightspmv_kernelILi8EEviPKiS1_PKfS3_PfPi_param_0,
	.param .u64 .ptr .align 1 _Z16lightspmv_kernelILi8EEviPKiS1_PKfS3_PfPi_param_1,
	.param .u64 .ptr .align 1 _Z16lightspmv_kernelILi8EEviPKiS1_PKfS3_PfPi_param_2,
	.param .u64 .ptr .align 1 _Z16lightspmv_kernelILi8EEviPKiS1_PKfS3_PfPi_param_3,
	.param .u64 .ptr .align 1 _Z16lightspmv_kernelILi8EEviPKiS1_PKfS3_PfPi_param_4,
	.param .u64 .ptr .align 1 _Z16lightspmv_kernelILi8EEviPKiS1_PKfS3_PfPi_param_5,
	.param .u64 .ptr .align 1 _Z16lightspmv_kernelILi8EEviPKiS1_PKfS3_PfPi_param_6
)
{
	.reg .pred 	%p<21>;
	.reg .b32 	%r<86>;
	.reg .b32 	%f<122>;
	.reg .b64 	%rd<91>;

	ld.param.u32 	%r28, [_Z16lightspmv_kernelILi8EEviPKiS1_PKfS3_PfPi_param_0];
	ld.param.u64 	%rd9, [_Z16lightspmv_kernelILi8EEviPKiS1_PKfS3_PfPi_param_1];
	ld.param.u64 	%rd11, [_Z16lightspmv_kernelILi8EEviPKiS1_PKfS3_PfPi_param_2];
	ld.param.u64 	%rd12, [_Z16lightspmv_kernelILi8EEviPKiS1_PKfS3_PfPi_param_3];
	ld.param.u64 	%rd13, [_Z16lightspmv_kernelILi8EEviPKiS1_PKfS3_PfPi_param_4];
	ld.param.u64 	%rd10, [_Z16lightspmv_kernelILi8EEviPKiS1_PKfS3_PfPi_param_5];
	ld.param.u64 	%rd14, [_Z16lightspmv_kernelILi8EEviPKiS1_PKfS3_PfPi_param_6];
	cvta.to.global.u64 	%rd1, %rd13;
	cvta.to.global.u64 	%rd2, %rd11;
	cvta.to.global.u64 	%rd3, %rd12;
	cvta.to.global.u64 	%rd4, %rd14;
	mov.u32 	%r30, %tid.x;
	and.b32  	%r1, %r30, 7;
	and.b32  	%r2, %r30, 31;
	setp.ne.s32 	%p1, %r2, 0;
	@%p1 bra 	$L__BB2_2;
	atom.global.add.u32 	%r78, [%rd4], 4;
$L__BB2_2:
	shr.u32 	%r5, %r2, 3;
	shfl.sync.idx.b32	%r31|%p2, %r78, 0, 31, -1;
	add.s32 	%r79, %r31, %r5;
	setp.ge.s32 	%p3, %r79, %r28;
	@%p3 bra 	$L__BB2_23;
	cvta.to.global.u64 	%rd5, %rd9;
	cvta.to.global.u64 	%rd6, %rd10;
$L__BB2_4:
	mul.wide.s32 	%rd15, %r79, 4;
	add.s64 	%rd16, %rd5, %rd15;
	ld.global.nc.u32 	%r8, [%rd16];
	ld.global.nc.u32 	%r9, [%rd16+4];
	add.s32 	%r84, %r8, %r1;
	setp.ge.s32 	%p4, %r84, %r9;
	mov.f32 	%f121, 0f00000000;
	@%p4 bra 	$L__BB2_18;
	add.s32 	%r32, %r84, 8;
	max.s32 	%r33, %r9, %r32;
	not.b32 	%r34, %r1;
	add.s32 	%r35, %r33, %r34;
	sub.s32 	%r36, %r35, %r8;
	shr.u32 	%r37, %r36, 3;
	add.s32 	%r11, %r37, 1;
	and.b32  	%r12, %r11, 15;
	setp.lt.u32 	%p5, %r36, 120;
	mov.f32 	%f121, 0f00000000;
	@%p5 bra 	$L__BB2_8;
	and.b32  	%r38, %r11, 1073741808;
	neg.s32 	%r83, %r38;
	mov.f32 	%f121, 0f00000000;
$L__BB2_7:
	.pragma "nounroll";
	mul.wide.s32 	%rd17, %r84, 4;
	add.s64 	%rd18, %rd3, %rd17;
	add.s64 	%rd19, %rd2, %rd17;
	ld.global.nc.f32 	%f20, [%rd18];
	ld.global.nc.u32 	%r39, [%rd19];
	mul.wide.s32 	%rd20, %r39, 4;
	add.s64 	%rd21, %rd1, %rd20;
	ld.global.nc.f32 	%f21, [%rd21];
	fma.rn.f32 	%f22, %f20, %f21, %f121;
	ld.global.nc.f32 	%f23, [%rd18+32];
	ld.global.nc.u32 	%r40, [%rd19+32];
	mul.wide.s32 	%rd22, %r40, 4;
	add.s64 	%rd23, %rd1, %rd22;
	ld.global.nc.f32 	%f24, [%rd23];
	fma.rn.f32 	%f25, %f23, %f24, %f22;
	ld.global.nc.f32 	%f26, [%rd18+64];
	ld.global.nc.u32 	%r41, [%rd19+64];
	mul.wide.s32 	%rd24, %r41, 4;
	add.s64 	%rd25, %rd1, %rd24;
	ld.global.nc.f32 	%f27, [%rd25];
	fma.rn.f32 	%f28, %f26, %f27, %f25;
	ld.global.nc.f32 	%f29, [%rd18+96];
	ld.global.nc.u32 	%r42, [%rd19+96];
	mul.wide.s32 	%rd26, %r42, 4;
	add.s64 	%rd27, %rd1, %rd26;
	ld.global.nc.f32 	%f30, [%rd27];
	fma.rn.f32 	%f31, %f29, %f30, %f28;
	ld.global.nc.f32 	%f32, [%rd18+128];
	ld.global.nc.u32 	%r43, [%rd19+128];
	mul.wide.s32 	%rd28, %r43, 4;
	add.s64 	%rd29, %rd1, %rd28;
	ld.global.nc.f32 	%f33, [%rd29];
	fma.rn.f32 	%f34, %f32, %f33, %f31;
	ld.global.nc.f32 	%f35, [%rd18+160];
	ld.global.nc.u32 	%r44, [%rd19+160];
	mul.wide.s32 	%rd30, %r44, 4;
	add.s64 	%rd31, %rd1, %rd30;
	ld.global.nc.f32 	%f36, [%rd31];
	fma.rn.f32 	%f37, %f35, %f36, %f34;
	ld.global.nc.f32 	%f38, [%rd18+192];
	ld.global.nc.u32 	%r45, [%rd19+192];
	mul.wide.s32 	%rd32, %r45, 4;
	add.s64 	%rd33, %rd1, %rd32;
	ld.global.nc.f32 	%f39, [%rd33];
	fma.rn.f32 	%f40, %f38, %f39, %f37;
	ld.global.nc.f32 	%f41, [%rd18+224];
	ld.global.nc.u32 	%r46, [%rd19+224];
	mul.wide.s32 	%rd34, %r46, 4;
	add.s64 	%rd35, %rd1, %rd34;
	ld.global.nc.f32 	%f42, [%rd35];
	fma.rn.f32 	%f43, %f41, %f42, %f40;
	ld.global.nc.f32 	%f44, [%rd18+256];
	ld.global.nc.u32 	%r47, [%rd19+256];
	mul.wide.s32 	%rd36, %r47, 4;
	add.s64 	%rd37, %rd1, %rd36;
	ld.global.nc.f32 	%f45, [%rd37];
	fma.rn.f32 	%f46, %f44, %f45, %f43;
	ld.global.nc.f32 	%f47, [%rd18+288];
	ld.global.nc.u32 	%r48, [%rd19+288];
	mul.wide.s32 	%rd38, %r48, 4;
	add.s64 	%rd39, %rd1, %rd38;
	ld.global.nc.f32 	%f48, [%rd39];
	fma.rn.f32 	%f49, %f47, %f48, %f46;
	ld.global.nc.f32 	%f50, [%rd18+320];
	ld.global.nc.u32 	%r49, [%rd19+320];
	mul.wide.s32 	%rd40, %r49, 4;
	add.s64 	%rd41, %rd1, %rd40;
	ld.global.nc.f32 	%f51, [%rd41];
	fma.rn.f32 	%f52, %f50, %f51, %f49;
	ld.global.nc.f32 	%f53, [%rd18+352];
	ld.global.nc.u32 	%r50, [%rd19+352];
	mul.wide.s32 	%rd42, %r50, 4;
	add.s64 	%rd43, %rd1, %rd42;
	ld.global.nc.f32 	%f54, [%rd43];
	fma.rn.f32 	%f55, %f53, %f54, %f52;
	ld.global.nc.f32 	%f56, [%rd18+384];
	ld.global.nc.u32 	%r51, [%rd19+384];
	mul.wide.s32 	%rd44, %r51, 4;
	add.s64 	%rd45, %rd1, %rd44;
	ld.global.nc.f32 	%f57, [%rd45];
	fma.rn.f32 	%f58, %f56, %f57, %f55;
	ld.global.nc.f32 	%f59, [%rd18+416];
	ld.global.nc.u32 	%r52, [%rd19+416];
	mul.wide.s32 	%rd46, %r52, 4;
	add.s64 	%rd47, %rd1, %rd46;
	ld.global.nc.f32 	%f60, [%rd47];
	fma.rn.f32 	%f61, %f59, %f60, %f58;
	ld.global.nc.f32 	%f62, [%rd18+448];
	ld.global.nc.u32 	%r53, [%rd19+448];
	mul.wide.s32 	%rd48, %r53, 4;
	add.s64 	%rd49, %rd1, %rd48;
	ld.global.nc.f32 	%f63, [%rd49];
	fma.rn.f32 	%f64, %f62, %f63, %f61;
	ld.global.nc.f32 	%f65, [%rd18+480];
	ld.global.nc.u32 	%r54, [%rd19+480];
	mul.wide.s32 	%rd50, %r54, 4;
	add.s64 	%rd51, %rd1, %rd50;
	ld.global.nc.f32 	%f66, [%rd51];
	fma.rn.f32 	%f121, %f65, %f66, %f64;
	add.s32 	%r84, %r84, 128;
	add.s32 	%r83, %r83, 16;
	setp.eq.s32 	%p6, %r83, 0;
	@%p6 bra 	$L__BB2_8;
	bra.uni 	$L__BB2_7;
$L__BB2_8:
	setp.eq.s32 	%p7, %r12, 0;
	@%p7 bra 	$L__BB2_18;
	and.b32  	%r15, %r11, 7;
	setp.lt.u32 	%p8, %r12, 8;
	@%p8 bra 	$L__BB2_11;
	mul.wide.s32 	%rd52, %r84, 4;
	add.s64 	%rd53, %rd3, %rd52;
	ld.global.nc.f32 	%f68, [%rd53];
	add.s64 	%rd54, %rd2, %rd52;
	ld.global.nc.u32 	%r55, [%rd54];
	mul.wide.s32 	%rd55, %r55, 4;
	add.s64 	%rd56, %rd1, %rd55;
	ld.global.nc.f32 	%f69, [%rd56];
	fma.rn.f32 	%f70, %f68, %f69, %f121;
	ld.global.nc.f32 	%f71, [%rd53+32];
	ld.global.nc.u32 	%r56, [%rd54+32];
	mul.wide.s32 	%rd57, %r56, 4;
	add.s64 	%rd58, %rd1, %rd57;
	ld.global.nc.f32 	%f72, [%rd58];
	fma.rn.f32 	%f73, %f71, %f72, %f70;
	ld.global.nc.f32 	%f74, [%rd53+64];
	ld.global.nc.u32 	%r57, [%rd54+64];
	mul.wide.s32 	%rd59, %r57, 4;
	add.s64 	%rd60, %rd1, %rd59;
	ld.global.nc.f32 	%f75, [%rd60];
	fma.rn.f32 	%f76, %f74, %f75, %f73;
	ld.global.nc.f32 	%f77, [%rd53+96];
	ld.global.nc.u32 	%r58, [%rd54+96];
	mul.wide.s32 	%rd61, %r58, 4;
	add.s64 	%rd62, %rd1, %rd61;
	ld.global.nc.f32 	%f78, [%rd62];
	fma.rn.f32 	%f79, %f77, %f78, %f76;
	ld.global.nc.f32 	%f80, [%rd53+128];
	ld.global.nc.u32 	%r59, [%rd54+128];
	mul.wide.s32 	%rd63, %r59, 4;
	add.s64 	%rd64, %rd1, %rd63;
	ld.global.nc.f32 	%f81, [%rd64];
	fma.rn.f32 	%f82, %f80, %f81, %f79;
	ld.global.nc.f32 	%f83, [%rd53+160];
	ld.global.nc.u32 	%r60, [%rd54+160];
	mul.wide.s32 	%rd65, %r60, 4;
	add.s64 	%rd66, %rd1, %rd65;
	ld.global.nc.f32 	%f84, [%rd66];
	fma.rn.f32 	%f85, %f83, %f84, %f82;
	ld.global.nc.f32 	%f86, [%rd53+192];
	ld.global.nc.u32 	%r61, [%rd54+192];
	mul.wide.s32 	%rd67, %r61, 4;
	add.s64 	%rd68, %rd1, %rd67;
	ld.global.nc.f32 	%f87, [%rd68];
	fma.rn.f32 	%f88, %f86, %f87, %f85;
	ld.global.nc.f32 	%f89, [%rd53+224];
	ld.global.nc.u32 	%r62, [%rd54+224];
	mul.wide.s32 	%rd69, %r62, 4;
	add.s64 	%rd70, %rd1, %rd69;
	ld.global.nc.f32 	%f90, [%rd70];
	fma.rn.f32 	%f121, %f89, %f90, %f88;
	add.s32 	%r84, %r84, 64;
$L__BB2_11:
	setp.eq.s32 	%p9, %r15, 0;
	@%p9 bra 	$L__BB2_18;
	and.b32  	%r18, %r11, 3;
	setp.lt.u32 	%p10, %r15, 4;
	@%p10 bra 	$L__BB2_14;
	mul.wide.s32 	%rd71, %r84, 4;
	add.s64 	%rd72, %rd3, %rd71;
	ld.global.nc.f32 	%f92, [%rd72];
	add.s64 	%rd73, %rd2, %rd71;
	ld.global.nc.u32 	%r63, [%rd73];
	mul.wide.s32 	%rd74, %r63, 4;
	add.s64 	%rd75, %rd1, %rd74;
	ld.global.nc.f32 	%f93, [%rd75];
	fma.rn.f32 	%f94, %f92, %f93, %f121;
	ld.global.nc.f32 	%f95, [%rd72+32];
	ld.global.nc.u32 	%r64, [%rd73+32];
	mul.wide.s32 	%rd76, %r64, 4;
	add.s64 	%rd77, %rd1, %rd76;
	ld.global.nc.f32 	%f96, [%rd77];
	fma.rn.f32 	%f97, %f95, %f96, %f94;
	ld.global.nc.f32 	%f98, [%rd72+64];
	ld.global.nc.u32 	%r65, [%rd73+64];
	mul.wide.s32 	%rd78, %r65, 4;
	add.s64 	%rd79, %rd1, %rd78;
	ld.global.nc.f32 	%f99, [%rd79];
	fma.rn.f32 	%f100, %f98, %f99, %f97;
	ld.global.nc.f32 	%f101, [%rd72+96];
	ld.global.nc.u32 	%r66, [%rd73+96];
	mul.wide.s32 	%rd80, %r66, 4;
	add.s64 	%rd81, %rd1, %rd80;
	ld.global.nc.f32 	%f102, [%rd81];
	fma.rn.f32 	%f121, %f101, %f102, %f100;
	add.s32 	%r84, %r84, 32;
$L__BB2_14:
	setp.eq.s32 	%p11, %r18, 0;
	@%p11 bra 	$L__BB2_18;
	mul.wide.s32 	%rd82, %r84, 4;
	add.s64 	%rd7, %rd3, %rd82;
	ld.global.nc.f32 	%f103, [%rd7];
	add.s64 	%rd8, %rd2, %rd82;
	ld.global.nc.u32 	%r67, [%rd8];
	mul.wide.s32 	%rd83, %r67, 4;
	add.s64 	%rd84, %rd1, %rd83;
	ld.global.nc.f32 	%f104, [%rd84];
	fma.rn.f32 	%f121, %f103, %f104, %f121;
	setp.eq.s32 	%p12, %r18, 1;
	@%p12 bra 	$L__BB2_18;
	ld.global.nc.f32 	%f105, [%rd7+32];
	ld.global.nc.u32 	%r68, [%rd8+32];
	mul.wide.s32 	%rd85, %r68, 4;
	add.s64 	%rd86, %rd1, %rd85;
	ld.global.nc.f32 	%f106, [%rd86];
	fma.rn.f32 	%f121, %f105, %f106, %f121;
	setp.eq.s32 	%p13, %r18, 2;
	@%p13 bra 	$L__BB2_18;
	ld.global.nc.f32 	%f107, [%rd7+64];
	ld.global.nc.u32 	%r69, [%rd8+64];
	mul.wide.s32 	%rd87, %r69, 4;
	add.s64 	%rd88, %rd1, %rd87;
	ld.global.nc.f32 	%f108, [%rd88];
	fma.rn.f32 	%f121, %f107, %f108, %f121;
$L__BB2_18:
	setp.ne.s32 	%p14, %r1, 0;
	mov.b32 	%r70, %f121;
	shfl.sync.down.b32	%r71|%p15, %r70, 4, 6175, -1;
	mov.b32 	%f109, %r71;
	add.f32 	%f110, %f121, %f109;
	mov.b32 	%r72, %f110;
	shfl.sync.down.b32	%r73|%p16, %r72, 2, 6175, -1;
	mov.b32 	%f111, %r73;
	add.f32 	%f112, %f110, %f111;
	mov.b32 	%r74, %f112;
	shfl.sync.down.b32	%r75|%p17, %r74, 1, 6175, -1;
	mov.b32 	%f113, %r75;
	add.f32 	%f15, %f112, %f113;
	@%p14 bra 	$L__BB2_20;
	add.s64 	%rd90, %rd6, %rd15;
	st.global.f32 	[%rd90], %f15;
$L__BB2_20:
	setp.ne.s32 	%p18, %r2, 0;
	@%p18 bra 	$L__BB2_22;
	atom.global.add.u32 	%r85, [%rd4], 4;
$L__BB2_22:
	shfl.sync.idx.b32	%r77|%p19, %r85, 0, 31, -1;
	add.s32 	%r79, %r77, %r5;
	setp.lt.s32 	%p20, %r79, %r28;
	@%p20 bra 	$L__BB2_4;
$L__BB2_23:
	ret;

}
	// .globl	_Z16lightspmv_kernelILi32EEviPKiS1_PKfS3_PfPi
.visible .entry _Z16lightspmv_kernelILi32EEviPKiS1_PKfS3_PfPi(
	.param .u32 _Z16lightspmv_kernelILi32EEviPKiS1_PKfS3_PfPi_param_0,
	.param .u64 .ptr .align 1 _Z16lightspmv_kernelILi32EEviPKiS1_PKfS3_PfPi_param_1,
	.param .u64 .ptr .align 1 _Z16lightspmv_kernelILi32EEviPKiS1_PKfS3_PfPi_param_2,
	.param .u64 .ptr .align 1 _Z16lightspmv_kernelILi32EEviPKiS1_PKfS3_PfPi_param_3,
	.param .u64 .ptr .align 1 _Z16lightspmv_kernelILi32EEviPKiS1_PKfS3_PfPi_param_4,
	.param .u64 .ptr .align 1 _Z16lightspmv_kernelILi32EEviPKiS1_PKfS3_PfPi_param_5,
	.param .u64 .ptr .align 1 _Z16lightspmv_kernelILi32EEviPKiS1_PKfS3_PfPi_param_6
)
{
	.reg .pred 	%p<25>;
	.reg .b32 	%r<94>;
	.reg .b32 	%f<129>;
	.reg .b64 	%rd<97>;

	ld.param.u32 	%r29, [_Z16lightspmv_kernelILi32EEviPKiS1_PKfS3_PfPi_param_0];
	ld.param.u64 	%rd10, [_Z16lightspmv_kernelILi32EEviPKiS1_PKfS3_PfPi_param_1];
	ld.param.u64 	%rd12, [_Z16lightspmv_kernelILi32EEviPKiS1_PKfS3_PfPi_param_2];
	ld.param.u64 	%rd13, [_Z16lightspmv_kernelILi32EEviPKiS1_PKfS3_PfPi_param_3];
	ld.param.u64 	%rd14, [_Z16lightspmv_kernelILi32EEviPKiS1_PKfS3_PfPi_param_4];
	ld.param.u64 	%rd11, [_Z16lightspmv_kernelILi32EEviPKiS1_PKfS3_PfPi_param_5];
	ld.param.u64 	%rd15, [_Z16lightspmv_kernelILi32EEviPKiS1_PKfS3_PfPi_param_6];
	cvta.to.global.u64 	%rd1, %rd14;
	cvta.to.global.u64 	%rd2, %rd12;
	cvta.to.global.u64 	%rd3, %rd13;
	cvta.to.global.u64 	%rd4, %rd15;
	mov.u32 	%r31, %tid.x;
	and.b32  	%r1, %r31, 31;
	setp.ne.s32 	%p1, %r1, 0;
	@%p1 bra 	$L__BB3_2;
	atom.global.add.u32 	%r85, [%rd4], 1;
$L__BB3_2:
	shfl.sync.idx.b32	%r86|%p2, %r85, 0, 31, -1;
	setp.ge.s32 	%p3, %r86, %r29;
	@%p3 bra 	$L__BB3_24;
	add.s64 	%rd5, %rd2, 1024;
	cvta.to.global.u64 	%rd6, %rd10;
	cvta.to.global.u64 	%rd7, %rd11;
$L__BB3_4:
	mul.wide.s32 	%rd16, %r86, 4;
	add.s64 	%rd17, %rd6, %rd16;
	ld.global.nc.u32 	%r32, [%rd17];
	ld.global.nc.u32 	%r33, [%rd17+4];
	and.b32  	%r34, %r32, -32;
	or.b32  	%r91, %r34, %r1;
	setp.lt.s32 	%p4, %r91, %r32;
	setp.ge.s32 	%p5, %r91, %r33;
	mov.f32 	%f128, 0f00000000;
	or.pred  	%p6, %p4, %p5;
	@%p6 bra 	$L__BB3_6;
	mul.wide.s32 	%rd18, %r91, 4;
	add.s64 	%rd19, %rd3, %rd18;
	ld.global.nc.f32 	%f19, [%rd19];
	add.s64 	%rd20, %rd2, %rd18;
	ld.global.nc.u32 	%r36, [%rd20];
	mul.wide.s32 	%rd21, %r36, 4;
	add.s64 	%rd22, %rd1, %rd21;
	ld.global.nc.f32 	%f20, [%rd22];
	fma.rn.f32 	%f128, %f19, %f20, 0f00000000;
$L__BB3_6:
	add.s32 	%r88, %r91, 32;
	setp.ge.s32 	%p7, %r88, %r33;
	@%p7 bra 	$L__BB3_21;
	add.s32 	%r37, %r91, 64;
	max.s32 	%r38, %r33, %r37;
	sub.s32 	%r39, %r38, %r91;
	add.s32 	%r40, %r39, -33;
	shr.u32 	%r41, %r40, 5;
	add.s32 	%r9, %r41, 1;
	and.b32  	%r10, %r9, 15;
	setp.lt.u32 	%p8, %r40, 480;
	@%p8 bra 	$L__BB3_11;
	and.b32  	%r42, %r9, 268435440;
	neg.s32 	%r90, %r42;
$L__BB3_9:
	.pragma "nounroll";
	mul.wide.s32 	%rd23, %r88, 4;
	add.s64 	%rd24, %rd3, %rd23;
	add.s64 	%rd25, %rd5, %rd23;
	ld.global.nc.f32 	%f22, [%rd24];
	ld.global.nc.u32 	%r43, [%rd25+-1024];
	mul.wide.s32 	%rd26, %r43, 4;
	add.s64 	%rd27, %rd1, %rd26;
	ld.global.nc.f32 	%f23, [%rd27];
	fma.rn.f32 	%f24, %f22, %f23, %f128;
	ld.global.nc.f32 	%f25, [%rd24+128];
	ld.global.nc.u32 	%r44, [%rd25+-896];
	mul.wide.s32 	%rd28, %r44, 4;
	add.s64 	%rd29, %rd1, %rd28;
	ld.global.nc.f32 	%f26, [%rd29];
	fma.rn.f32 	%f27, %f25, %f26, %f24;
	ld.global.nc.f32 	%f28, [%rd24+256];
	ld.global.nc.u32 	%r45, [%rd25+-768];
	mul.wide.s32 	%rd30, %r45, 4;
	add.s64 	%rd31, %rd1, %rd30;
	ld.global.nc.f32 	%f29, [%rd31];
	fma.rn.f32 	%f30, %f28, %f29, %f27;
	ld.global.nc.f32 	%f31, [%rd24+384];
	ld.global.nc.u32 	%r46, [%rd25+-640];
	mul.wide.s32 	%rd32, %r46, 4;
	add.s64 	%rd33, %rd1, %rd32;
	ld.global.nc.f32 	%f32, [%rd33];
	fma.rn.f32 	%f33, %f31, %f32, %f30;
	ld.global.nc.f32 	%f34, [%rd24+512];
	ld.global.nc.u32 	%r47, [%rd25+-512];
	mul.wide.s32 	%rd34, %r47, 4;
	add.s64 	%rd35, %rd1, %rd34;
	ld.global.nc.f32 	%f35, [%rd35];
	fma.rn.f32 	%f36, %f34, %f35, %f33;
	ld.global.nc.f32 	%f37, [%rd24+640];
	ld.global.nc.u32 	%r48, [%rd25+-384];
	mul.wide.s32 	%rd36, %r48, 4;
	add.s64 	%rd37, %rd1, %rd36;
	ld.global.nc.f32 	%f38, [%rd37];
	fma.rn.f32 	%f39, %f37, %f38, %f36;
	ld.global.nc.f32 	%f40, [%rd24+768];
	ld.global.nc.u32 	%r49, [%rd25+-256];
	mul.wide.s32 	%rd38, %r49, 4;
	add.s64 	%rd39, %rd1, %rd38;
	ld.global.nc.f32 	%f41, [%rd39];
	fma.rn.f32 	%f42, %f40, %f41, %f39;
	ld.global.nc.f32 	%f43, [%rd24+896];
	ld.global.nc.u32 	%r50, [%rd25+-128];
	mul.wide.s32 	%rd40, %r50, 4;
	add.s64 	%rd41, %rd1, %rd40;
	ld.global.nc.f32 	%f44, [%rd41];
	fma.rn.f32 	%f45, %f43, %f44, %f42;
	ld.global.nc.f32 	%f46, [%rd24+1024];
	ld.global.nc.u32 	%r51, [%rd25];
	mul.wide.s32 	%rd42, %r51, 4;
	add.s64 	%rd43, %rd1, %rd42;
	ld.global.nc.f32 	%f47, [%rd43];
	fma.rn.f32 	%f48, %f46, %f47, %f45;
	ld.global.nc.f32 	%f49, [%rd24+1152];
	ld.global.nc.u32 	%r52, [%rd25+128];
	mul.wide.s32 	%rd44, %r52, 4;
	add.s64 	%rd45, %rd1, %rd44;
	ld.global.nc.f32 	%f50, [%rd45];
	fma.rn.f32 	%f51, %f49, %f50, %f48;
	ld.global.nc.f32 	%f52, [%rd24+1280];
	ld.global.nc.u32 	%r53, [%rd25+256];
	mul.wide.s32 	%rd46, %r53, 4;
	add.s64 	%rd47, %rd1, %rd46;
	ld.global.nc.f32 	%f53, [%rd47];
	fma.rn.f32 	%f54, %f52, %f53, %f51;
	ld.global.nc.f32 	%f55, [%rd24+1408];
	ld.global.nc.u32 	%r54, [%rd25+384];
	mul.wide.s32 	%rd48, %r54, 4;
	add.s64 	%rd49, %rd1, %rd48;
	ld.global.nc.f32 	%f56, [%rd49];
	fma.rn.f32 	%f57, %f55, %f56, %f54;
	ld.global.nc.f32 	%f58, [%rd24+1536];
	ld.global.nc.u32 	%r55, [%rd25+512];
	mul.wide.s32 	%rd50, %r55, 4;
	add.s64 	%rd51, %rd1, %rd50;
	ld.global.nc.f32 	%f59, [%rd51];
	fma.rn.f32 	%f60, %f58, %f59, %f57;
	ld.global.nc.f32 	%f61, [%rd24+1664];
	ld.global.nc.u32 	%r56, [%rd25+640];
	mul.wide.s32 	%rd52, %r56, 4;
	add.s64 	%rd53, %rd1, %rd52;
	ld.global.nc.f32 	%f62, [%rd53];
	fma.rn.f32 	%f63, %f61, %f62, %f60;
	ld.global.nc.f32 	%f64, [%rd24+1792];
	ld.global.nc.u32 	%r57, [%rd25+768];
	mul.wide.s32 	%rd54, %r57, 4;
	add.s64 	%rd55, %rd1, %rd54;
	ld.global.nc.f32 	%f65, [%rd55];
	fma.rn.f32 	%f66, %f64, %f65, %f63;
	ld.global.nc.f32 	%f67, [%rd24+1920];
	ld.global.nc.u32 	%r58, [%rd25+896];
	mul.wide.s32 	%rd56, %r58, 4;
	add.s64 	%rd57, %rd1, %rd56;
	ld.global.nc.f32 	%f68, [%rd57];
	fma.rn.f32 	%f128, %f67, %f68, %f66;
	add.s32 	%r88, %r88, 512;
	add.s32 	%r91, %r91, 512;
	add.s32 	%r90, %r90, 16;
	setp.eq.s32 	%p9, %r90, 0;
	@%p9 bra 	$L__BB3_10;
	bra.uni 	$L__BB3_9;
$L__BB3_10:
	add.s32 	%r88, %r91, 32;
$L__BB3_11:
	setp.eq.s32 	%p10, %r10, 0;
	@%p10 bra 	$L__BB3_21;
	and.b32  	%r14, %r9, 7;
	setp.lt.u32 	%p11, %r10, 8;
	@%p11 bra 	$L__BB3_14;
	mul.wide.s32 	%rd58, %r88, 4;
	add.s64 	%rd59, %rd3, %rd58;
	ld.global.nc.f32 	%f70, [%rd59];
	add.s64 	%rd60, %rd2, %rd58;
	ld.global.nc.u32 	%r59, [%rd60];
	mul.wide.s32 	%rd61, %r59, 4;
	add.s64 	%rd62, %rd1, %rd61;
	ld.global.nc.f32 	%f71, [%rd62];
	fma.rn.f32 	%f72, %f70, %f71, %f128;
	ld.global.nc.f32 	%f73, [%rd59+128];
	ld.global.nc.u32 	%r60, [%rd60+128];
	mul.wide.s32 	%rd63, %r60, 4;
	add.s64 	%rd64, %rd1, %rd63;
	ld.global.nc.f32 	%f74, [%rd64];
	fma.rn.f32 	%f75, %f73, %f74, %f72;
	ld.global.nc.f32 	%f76, [%rd59+256];
	ld.global.nc.u32 	%r61, [%rd60+256];
	mul.wide.s32 	%rd65, %r61, 4;
	add.s64 	%rd66, %rd1, %rd65;
	ld.global.nc.f32 	%f77, [%rd66];
	fma.rn.f32 	%f78, %f76, %f77, %f75;
	ld.global.nc.f32 	%f79, [%rd59+384];
	ld.global.nc.u32 	%r62, [%rd60+384];
	mul.wide.s32 	%rd67, %r62, 4;
	add.s64 	%rd68, %rd1, %rd67;
	ld.global.nc.f32 	%f80, [%rd68];
	fma.rn.f32 	%f81, %f79, %f80, %f78;
	ld.global.nc.f32 	%f82, [%rd59+512];
	ld.global.nc.u32 	%r63, [%rd60+512];
	mul.wide.s32 	%rd69, %r63, 4;
	add.s64 	%rd70, %rd1, %rd69;
	ld.global.nc.f32 	%f83, [%rd70];
	fma.rn.f32 	%f84, %f82, %f83, %f81;
	ld.global.nc.f32 	%f85, [%rd59+640];
	ld.global.nc.u32 	%r64, [%rd60+640];
	mul.wide.s32 	%rd71, %r64, 4;
	add.s64 	%rd72, %rd1, %rd71;
	ld.global.nc.f32 	%f86, [%rd72];
	fma.rn.f32 	%f87, %f85, %f86, %f84;
	ld.global.nc.f32 	%f88, [%rd59+768];
	ld.global.nc.u32 	%r65, [%rd60+768];
	mul.wide.s32 	%rd73, %r65, 4;
	add.s64 	%rd74, %rd1, %rd73;
	ld.global.nc.f32 	%f89, [%rd74];
	fma.rn.f32 	%f90, %f88, %f89, %f87;
	ld.global.nc.f32 	%f91, [%rd59+896];
	ld.global.nc.u32 	%r66, [%rd60+896];
	mul.wide.s32 	%rd75, %r66, 4;
	add.s64 	%rd76, %rd1, %rd75;
	ld.global.nc.f32 	%f92, [%rd76];
	fma.rn.f32 	%f128, %f91, %f92, %f90;
	add.s32 	%r88, %r88, 256;
$L__BB3_14:
	setp.eq.s32 	%p12, %r14, 0;
	@%p12 bra 	$L__BB3_21;
	and.b32  	%r17, %r9, 3;
	setp.lt.u32 	%p13, %r14, 4;
	@%p13 bra 	$L__BB3_17;
	mul.wide.s32 	%rd77, %r88, 4;
	add.s64 	%rd78, %rd3, %rd77;
	ld.global.nc.f32 	%f94, [%rd78];
	add.s64 	%rd79, %rd2, %rd77;
	ld.global.nc.u32 	%r67, [%rd79];
	mul.wide.s32 	%rd80, %r67, 4;
	add.s64 	%rd81, %rd1, %rd80;
	ld.global.nc.f32 	%f95, [%rd81];
	fma.rn.f32 	%f96, %f94, %f95, %f128;
	ld.global.nc.f32 	%f97, [%rd78+128];
	ld.global.nc.u32 	%r68, [%rd79+128];
	mul.wide.s32 	%rd82, %r68, 4;
	add.s64 	%rd83, %rd1, %rd82;
	ld.global.nc.f32 	%f98, [%rd83];
	fma.rn.f32 	%f99, %f97, %f98, %f96;
	ld.global.nc.f32 	%f100, [%rd78+256];
	ld.global.nc.u32 	%r69, [%rd79+256];
	mul.wide.s32 	%rd84, %r69, 4;
	add.s64 	%rd85, %rd1, %rd84;
	ld.global.nc.f32 	%f101, [%rd85];
	fma.rn.f32 	%f102, %f100, %f101, %f99;
	ld.global.nc.f32 	%f103, [%rd78+384];
	ld.global.nc.u32 	%r70, [%rd79+384];
	mul.wide.s32 	%rd86, %r70, 4;
	add.s64 	%rd87, %rd1, %rd86;
	ld.global.nc.f32 	%f104, [%rd87];
	fma.rn.f32 	%f128, %f103, %f104, %f102;
	add.s32 	%r88, %r88, 128;
$L__BB3_17:
	setp.eq.s32 	%p14, %r17, 0;
	@%p14 bra 	$L__BB3_21;
	mul.wide.s32 	%rd88, %r88, 4;
	add.s64 	%rd8, %rd3, %rd88;
	ld.global.nc.f32 	%f105, [%rd8];
	add.s64 	%rd9, %rd2, %rd88;
	ld.global.nc.u32 	%r71, [%rd9];
	mul.wide.s32 	%rd89, %r71, 4;
	add.s64 	%rd90, %rd1, %rd89;
	ld.global.nc.f32 	%f106, [%rd90];
	fma.rn.f32 	%f128, %f105, %f106, %f128;
	setp.eq.s32 	%p15, %r17, 1;
	@%p15 bra 	$L__BB3_21;
	ld.global.nc.f32 	%f107, [%rd8+128];
	ld.global.nc.u32 	%r72, [%rd9+128];
	mul.wide.s32 	%rd91, %r72, 4;
	add.s64 	%rd92, %rd1, %rd91;
	ld.global.nc.f32 	%f108, [%rd92];
	fma.rn.f32 	%f128, %f107, %f108, %f128;
	setp.eq.s32 	%p16, %r17, 2;
	@%p16 bra 	$L__BB3_21;
	ld.global.nc.f32 	%f109, [%rd8+256];
	ld.global.nc.u32 	%r73, [%rd9+256];
	mul.wide.s32 	%rd93, %r73, 4;
	add.s64 	%rd94, %rd1, %rd93;
	ld.global.nc.f32 	%f110, [%rd94];
	fma.rn.f32 	%f128, %f109, %f110, %f128;
$L__BB3_21:
	setp.ne.s32 	%p17, %r1, 0;
	mov.b32 	%r75, %f128;
	shfl.sync.down.b32	%r76|%p18, %r75, 16, 31, -1;
	mov.b32 	%f111, %r76;
	add.f32 	%f112, %f128, %f111;
	mov.b32 	%r77, %f112;
	shfl.sync.down.b32	%r78|%p19, %r77, 8, 31, -1;
	mov.b32 	%f113, %r78;
	add.f32 	%f114, %f112, %f113;
	mov.b32 	%r79, %f114;
	shfl.sync.down.b32	%r80|%p20, %r79, 4, 31, -1;
	mov.b32 	%f115, %r80;
	add.f32 	%f116, %f114, %f115;
	mov.b32 	%r81, %f116;
	shfl.sync.down.b32	%r82|%p21, %r81, 2, 31, -1;
	mov.b32 	%f117, %r82;
	add.f32 	%f118, %f116, %f117;
	mov.b32 	%r83, %f118;
	shfl.sync.down.b32	%r84|%p22, %r83, 1, 31, -1;
	mov.b32 	%f119, %r84;
	add.f32 	%f17, %f118, %f119;
	@%p17 bra 	$L__BB3_23;
	mul.wide.s32 	%rd95, %r86, 4;
	add.s64 	%rd96, %rd7, %rd95;
	st.global.f32 	[%rd96], %f17;
	atom.global.add.u32 	%r93, [%rd4], 1;
$L__BB3_23:
	shfl.sync.idx.b32	%r86|%p23, %r93, 0, 31, -1;
	setp.lt.s32 	%p24, %r86, %r29;
	@%p24 bra 	$L__BB3_4;
$L__BB3_24:
	ret;

}


// ===== COMPILED SASS (sm_100) =====

	.target	sm_100

	.elftype	@"ET_EXEC"


//--------------------- .note.nv.tkinfo           --------------------------
	.section	.note.nv.tkinfo,"",@"SHT_NOTE"
	.sectionflags	@"SHF_NOTE_NV_TKINFO"
	.tkinfo
        /*0018*/ 	.word	0x00000002
        /*0030*/ 	.string	""
        /*0030*/ 	.string	"ptxas"
        /*0030*/ 	.string	"Cuda compilation tools, release 13.0, V13.0.88"
        /*0030*/ 	.string	"Build cuda_13.0.r13.0/compiler.36424714_0"
        /*0030*/ 	.string	"-arch sm_100 -m 64 "



//--------------------- .note.nv.cuinfo           --------------------------
	.section	.note.nv.cuinfo,"",@"SHT_NOTE"
	.sectionflags	@"SHF_NOTE_NV_CUINFO"
        /*0018*/ 	.short	0x0002
        /*001a*/ 	.short	0x0064
        /*001c*/ 	.short	0x0082
	.zero		2


//--------------------- .nv.info                  --------------------------
	.section	.nv.info,"",@"SHT_CUDA_INFO"
	.align	4


	//----- nvinfo : EIATTR_REGCOUNT
	.align		4
        /*0000*/ 	.byte	0x04, 0x2f
        /*0002*/ 	.short	(.L_1 - .L_0)
	.align		4
.L_0:
        /*0004*/ 	.word	index@(_Z16lightspmv_kernelILi2EEviPKiS1_PKfS3_PfPi)
        /*0008*/ 	.word	0x00000020


	//----- nvinfo : EIATTR_FRAME_SIZE
	.align		4
.L_1:
        /*000c*/ 	.byte	0x04, 0x11
        /*000e*/ 	.short	(.L_3 - .L_2)
	.align		4
.L_2:
        /*0010*/ 	.word	index@(_Z16lightspmv_kernelILi2EEviPKiS1_PKfS3_PfPi)
        /*0014*/ 	.word	0x00000000


	//----- nvinfo : EIATTR_REGCOUNT
	.align		4
.L_3:
        /*0018*/ 	.byte	0x04, 0x2f
        /*001a*/ 	.short	(.L_5 - .L_4)
	.align		4
.L_4:
        /*001c*/ 	.word	index@(_Z16lightspmv_kernelILi4EEviPKiS1_PKfS3_PfPi)
        /*0020*/ 	.word	0x00000020


	//----- nvinfo : EIATTR_FRAME_SIZE
	.align		4
.L_5:
        /*0024*/ 	.byte	0x04, 0x11
        /*0026*/ 	.short	(.L_7 - .L_6)
	.align		4
.L_6:
        /*0028*/ 	.word	index@(_Z16lightspmv_kernelILi4EEviPKiS1_PKfS3_PfPi)
        /*002c*/ 	.word	0x00000000


	//----- nvinfo : EIATTR_REGCOUNT
	.align		4
.L_7:
        /*0030*/ 	.byte	0x04, 0x2f
        /*0032*/ 	.short	(.L_9 - .L_8)
	.align		4
.L_8:
        /*0034*/ 	.word	index@(_Z16lightspmv_kernelILi8EEviPKiS1_PKfS3_PfPi)
        /*0038*/ 	.word	0x00000020


	//----- nvinfo : EIATTR_FRAME_SIZE
	.align		4
.L_9:
        /*003c*/ 	.byte	0x04, 0x11
        /*003e*/ 	.short	(.L_11 - .L_10)
	.align		4
.L_10:
        /*0040*/ 	.word	index@(_Z16lightspmv_kernelILi8EEviPKiS1_PKfS3_PfPi)
        /*0044*/ 	.word	0x00000000


	//----- nvinfo : EIATTR_REGCOUNT
	.align		4
.L_11:
        /*0048*/ 	.byte	0x04, 0x2f
        /*004a*/ 	.short	(.L_13 - .L_12)
	.align		4
.L_12:
        /*004c*/ 	.word	index@(_Z16lightspmv_kernelILi32EEviPKiS1_PKfS3_PfPi)
        /*0050*/ 	.word	0x00000020


	//----- nvinfo : EIATTR_FRAME_SIZE
	.align		4
.L_13:
        /*0054*/ 	.byte	0x04, 0x11
        /*0056*/ 	.short	(.L_15 - .L_14)
	.align		4
.L_14:
        /*0058*/ 	.word	index@(_Z16lightspmv_kernelILi32EEviPKiS1_PKfS3_PfPi)
        /*005c*/ 	.word	0x00000000


	//----- nvinfo : EIATTR_MIN_STACK_SIZE
	.align		4
.L_15:
        /*0060*/ 	.byte	0x04, 0x12
        /*0062*/ 	.short	(.L_17 - .L_16)
	.align		4
.L_16:
        /*0064*/ 	.word	index@(_Z16lightspmv_kernelILi32EEviPKiS1_PKfS3_PfPi)
        /*0068*/ 	.word	0x00000000


	//----- nvinfo : EIATTR_MIN_STACK_SIZE
	.align		4
.L_17:
        /*006c*/ 	.byte	0x04, 0x12
        /*006e*/ 	.short	(.L_19 - .L_18)
	.align		4
.L_18:
        /*0070*/ 	.word	index@(_Z16lightspmv_kernelILi8EEviPKiS1_PKfS3_PfPi)
        /*0074*/ 	.word	0x00000000


	//----- nvinfo : EIATTR_MIN_STACK_SIZE
	.align		4
.L_19:
        /*0078*/ 	.byte	0x04, 0x12
        /*007a*/ 	.short	(.L_21 - .L_20)
	.align		4
.L_20:
        /*007c*/ 	.word	index@(_Z16lightspmv_kernelILi4EEviPKiS1_PKfS3_PfPi)
        /*0080*/ 	.word	0x00000000


	//----- nvinfo : EIATTR_MIN_STACK_SIZE
	.align		4
.L_21:
        /*0084*/ 	.byte	0x04, 0x12
        /*0086*/ 	.short	(.L_23 - .L_22)
	.align		4
.L_22:
        /*0088*/ 	.word	index@(_Z16lightspmv_kernelILi2EEviPKiS1_PKfS3_PfPi)
        /*008c*/ 	.word	0x00000000
.L_23:


//--------------------- .nv.compat                --------------------------
	.section	.nv.compat,"",@"SHT_CUDA_COMPAT_INFO"
	.align	4
        /*0000*/ 	.byte	0x02, 0x09, 0x00, 0x00, 0x02, 0x02, 0x01, 0x00, 0x02, 0x05, 0x05, 0x00, 0x03, 0x07, 0x01, 0x01
        /*0010*/ 	.byte	0x02, 0x03, 0x00, 0x00, 0x02, 0x06, 0x01, 0x00, 0x04, 0x0b, 0x08, 0x00, 0x09, 0x00, 0x00, 0x00
        /*0020*/ 	.byte	0x00, 0x00, 0x00, 0x00


//--------------------- .nv.info._Z16lightspmv_kernelILi32EEviPKiS1_PKfS3_PfPi --------------------------
	.section	.nv.info._Z16lightspmv_kernelILi32EEviPKiS1_PKfS3_PfPi,"",@"SHT_CUDA_INFO"
	.sectionflags	@""
	.align	4


	//----- nvinfo : EIATTR_CUDA_API_VERSION
	.align		4
        /*0000*/ 	.byte	0x04, 0x37
        /*0002*/ 	.short	(.L_25 - .L_24)
.L_24:
        /*0004*/ 	.word	0x00000082


	//----- nvinfo : EIATTR_KPARAM_INFO
	.align		4
.L_25:
        /*0008*/ 	.byte	0x04, 0x17
        /*000a*/ 	.short	(.L_27 - .L_26)
.L_26:
        /*000c*/ 	.word	0x00000000
        /*0010*/ 	.short	0x0006
        /*0012*/ 	.short	0x0030
        /*0014*/ 	.byte	0x00, 0xf5, 0x21, 0x00


	//----- nvinfo : EIATTR_KPARAM_INFO
	.align		4
.L_27:
        /*0018*/ 	.byte	0x04, 0x17
        /*001a*/ 	.short	(.L_29 - .L_28)
.L_28:
        /*001c*/ 	.word	0x00000000
        /*0020*/ 	.short	0x0005
        /*0022*/ 	.short	0x0028
        /*0024*/ 	.byte	0x00, 0xf5, 0x21, 0x00


	//----- nvinfo : EIATTR_KPARAM_INFO
	.align		4
.L_29:
        /*0028*/ 	.byte	0x04, 0x17
        /*002a*/ 	.short	(.L_31 - .L_30)
.L_30:
        /*002c*/ 	.word	0x00000000
        /*0030*/ 	.short	0x0004
        /*0032*/ 	.short	0x0020
        /*0034*/ 	.byte	0x00, 0xf5, 0x21, 0x00


	//----- nvinfo : EIATTR_KPARAM_INFO
	.align		4
.L_31:
        /*0038*/ 	.byte	0x04, 0x17
        /*003a*/ 	.short	(.L_33 - .L_32)
.L_32:
        /*003c*/ 	.word	0x00000000
        /*0040*/ 	.short	0x0003
        /*0042*/ 	.short	0x0018
        /*0044*/ 	.byte	0x00, 0xf5, 0x21, 0x00


	//----- nvinfo : EIATTR_KPARAM_INFO
	.align		4
.L_33:
        /*0048*/ 	.byte	0x04, 0x17
        /*004a*/ 	.short	(.L_35 - .L_34)
.L_34:
        /*004c*/ 	.word	0x00000000
        /*0050*/ 	.short	0x0002
        /*0052*/ 	.short	0x0010
        /*0054*/ 	.byte	0x00, 0xf5, 0x21, 0x00


	//----- nvinfo : EIATTR_KPARAM_INFO
	.align		4
.L_35:
        /*0058*/ 	.byte	0x04, 0x17
        /*005a*/ 	.short	(.L_37 - .L_36)
.L_36:
        /*005c*/ 	.word	0x00000000
        /*0060*/ 	.short	0x0001
        /*0062*/ 	.short	0x0008
        /*0064*/ 	.byte	0x00, 0xf5, 0x21, 0x00


	//----- nvinfo : EIATTR_KPARAM_INFO
	.align		4
.L_37:
        /*0068*/ 	.byte	0x04, 0x17
        /*006a*/ 	.short	(.L_39 - .L_38)
.L_38:
        /*006c*/ 	.word	0x00000000
        /*0070*/ 	.short	0x0000
        /*0072*/ 	.short	0x0000
        /*0074*/ 	.byte	0x00, 0xf0, 0x11, 0x00


	//----- nvinfo : EIATTR_SPARSE_MMA_MASK
	.align		4
.L_39:
        /*0078*/ 	.byte	0x03, 0x50
        /*007a*/ 	.short	0x0000


	//----- nvinfo : EIATTR_MAXREG_COUNT
	.align		4
        /*007c*/ 	.byte	0x03, 0x1b
        /*007e*/ 	.short	0x00ff


	//----- nvinfo : EIATTR_MERCURY_ISA_VERSION
	.align		4
        /*0080*/ 	.byte	0x03, 0x5f
        /*0082*/ 	.short	0x0101


	//----- nvinfo : EIATTR_INT_WARP_WIDE_INSTR_OFFSETS
	.align		4
        /*0084*/ 	.byte	0x04, 0x31
        /*0086*/ 	.short	(.L_41 - .L_40)


	//   ....[0]....
.L_40:
        /*0088*/ 	.word	0x00000070


	//   ....[1]....
        /*008c*/ 	.word	0x00000100


	//   ....[2]....
        /*0090*/ 	.word	0x000011a0


	//   ....[3]....
        /*0094*/ 	.word	0x00001260


	//----- nvinfo : EIATTR_COOP_GROUP_MASK_REGIDS
	.align		4
.L_41:
        /*0098*/ 	.byte	0x04, 0x29
        /*009a*/ 	.short	(.L_43 - .L_42)


	//   ....[0]....
.L_42:
        /*009c*/ 	.word	0xffffffff


	//   ....[1]....
        /*00a0*/ 	.word	0xffffffff


	//   ....[2]....
        /*00a4*/ 	.word	0xffffffff


	//   ....[3]....
        /*00a8*/ 	.word	0xffffffff


	//   ....[4]....
        /*00ac*/ 	.word	0xffffffff


	//   ....[5]....
        /*00b0*/ 	.word	0xffffffff


	//   ....[6]....
        /*00b4*/ 	.word	0xffffffff


	//----- nvinfo : EIATTR_COOP_GROUP_INSTR_OFFSETS
	.align		4
.L_43:
        /*00b8*/ 	.byte	0x04, 0x28
        /*00ba*/ 	.short	(.L_45 - .L_44)


	//   ....[0]....
.L_44:
        /*00bc*/ 	.word	0x00000130


	//   ....[1]....
        /*00c0*/ 	.word	0x000010c0


	//   ....[2]....
        /*00c4*/ 	.word	0x00001100


	//   ....[3]....
        /*00c8*/ 	.word	0x00001120


	//   ....[4]....
        /*00cc*/ 	.word	0x00001140


	//   ....[5]....
        /*00d0*/ 	.word	0x00001160


	//   ....[6]....
        /*00d4*/ 	.word	0x00001290


	//----- nvinfo : EIATTR_VRC_CTA_INIT_COUNT
	.align		4
.L_45:
        /*00d8*/ 	.byte	0x02, 0x4a
	.zero		1
	.zero		1


	//----- nvinfo : EIATTR_EXIT_INSTR_OFFSETS
	.align		4
        /*00dc*/ 	.byte	0x04, 0x1c
        /*00de*/ 	.short	(.L_47 - .L_46)


	//   ....[0]....
.L_46:
        /*00e0*/ 	.word	0x00000160


	//   ....[1]....
        /*00e4*/ 	.word	0x000012d0


	//----- nvinfo : EIATTR_CRS_STACK_SIZE
	.align		4
.L_47:
        /*00e8*/ 	.byte	0x04, 0x1e
        /*00ea*/ 	.short	(.L_49 - .L_48)
.L_48:
        /*00ec*/ 	.word	0x00000000


	//----- nvinfo : EIATTR_CBANK_PARAM_SIZE
	.align		4
.L_49:
        /*00f0*/ 	.byte	0x03, 0x19
        /*00f2*/ 	.short	0x0038


	//----- nvinfo : EIATTR_PARAM_CBANK
	.align		4
        /*00f4*/ 	.byte	0x04, 0x0a
        /*00f6*/ 	.short	(.L_51 - .L_50)
	.align		4
.L_50:
        /*00f8*/ 	.word	index@(.nv.constant0._Z16lightspmv_kernelILi32EEviPKiS1_PKfS3_PfPi)
        /*00fc*/ 	.short	0x0380
        /*00fe*/ 	.short	0x0038


	//----- nvinfo : EIATTR_SW_WAR
	.align		4
.L_51:
        /*0100*/ 	.byte	0x04, 0x36
        /*0102*/ 	.short	(.L_53 - .L_52)
.L_52:
        /*0104*/ 	.word	0x00000008
.L_53:


//--------------------- .nv.info._Z16lightspmv_kernelILi8EEviPKiS1_PKfS3_PfPi --------------------------
	.section	.nv.info._Z16lightspmv_kernelILi8EEviPKiS1_PKfS3_PfPi,"",@"SHT_CUDA_INFO"
	.sectionflags	@""
	.align	4


	//----- nvinfo : EIATTR_CUDA_API_VERSION
	.align		4
        /*0000*/ 	.byte	0x04, 0x37
        /*0002*/ 	.short	(.L_55 - .L_54)
.L_54:
        /*0004*/ 	.word	0x00000082


	//----- nvinfo : EIATTR_KPARAM_INFO
	.align		4
.L_55:
        /*0008*/ 	.byte	0x04, 0x17
        /*000a*/ 	.short	(.L_57 - .L_56)
.L_56:
        /*000c*/ 	.word	0x00000000
        /*0010*/ 	.short	0x0006
        /*0012*/ 	.short	0x0030
        /*0014*/ 	.byte	0x00, 0xf5, 0x21, 0x00


	//----- nvinfo : EIATTR_KPARAM_INFO
	.align		4
.L_57:
        /*0018*/ 	.byte	0x04, 0x17
        /*001a*/ 	.short	(.L_59 - .L_58)
.L_58:
        /*001c*/ 	.word	0x00000000
        /*0020*/ 	.short	0x0005
        /*0022*/ 	.short	0x0028
        /*0024*/ 	.byte	0x00, 0xf5, 0x21, 0x00


	//----- nvinfo : EIATTR_KPARAM_INFO
	.align		4
.L_59:
        /*0028*/ 	.byte	0x04, 0x17
        /*002a*/ 	.short	(.L_61 - .L_60)
.L_60:
        /*002c*/ 	.word	0x00000000
        /*0030*/ 	.short	0x0004
        /*0032*/ 	.short	0x0020
        /*0034*/ 	.byte	0x00, 0xf5, 0x21, 0x00


	//----- nvinfo : EIATTR_KPARAM_INFO
	.align		4
.L_61:
        /*0038*/ 	.byte	0x04, 0x17
        /*003a*/ 	.short	(.L_63 - .L_62)
.L_62:
        /*003c*/ 	.word	0x00000000
        /*0040*/ 	.short	0x0003
        /*0042*/ 	.short	0x0018
        /*0044*/ 	.byte	0x00, 0xf5, 0x21, 0x00


	//----- nvinfo : EIATTR_KPARAM_INFO
	.align		4
.L_63:
        /*0048*/ 	.byte	0x04, 0x17
        /*004a*/ 	.short	(.L_65 - .L_64)
.L_64:
        /*004c*/ 	.word	0x00000000
        /*0050*/ 	.short	0x0002
        /*0052*/ 	.short	0x0010
        /*0054*/ 	.byte	0x00, 0xf5, 0x21, 0x00


	//----- nvinfo : EIATTR_KPARAM_INFO
	.align		4
.L_65:
        /*0058*/ 	.byte	0x04, 0x17
        /*005a*/ 	.short	(.L_67 - .L_66)
.L_66:
        /*005c*/ 	.word	0x00000000
        /*0060*/ 	.short	0x0001
        /*0062*/ 	.short	0x0008
        /*0064*/ 	.byte	0x00, 0xf5, 0x21, 0x00


	//----- nvinfo : EIATTR_KPARAM_INFO
	.align		4
.L_67:
        /*0068*/ 	.byte	0x04, 0x17
        /*006a*/ 	.short	(.L_69 - .L_68)
.L_68:
        /*006c*/ 	.word	0x00000000
        /*0070*/ 	.short	0x0000
        /*0072*/ 	.short	0x0000
        /*0074*/ 	.byte	0x00, 0xf0, 0x11, 0x00


	//----- nvinfo : EIATTR_SPARSE_MMA_MASK
	.align		4
.L_69:
        /*0078*/ 	.byte	0x03, 0x50
        /*007a*/ 	.short	0x0000


	//----- nvinfo : EIATTR_MAXREG_COUNT
	.align		4
        /*007c*/ 	.byte	0x03, 0x1b
        /*007e*/ 	.short	0x00ff


	//----- nvinfo : EIATTR_MERCURY_ISA_VERSION
	.align		4
        /*0080*/ 	.byte	0x03, 0x5f
        /*0082*/ 	.short	0x0101


	//----- nvinfo : EIATTR_INT_WARP_WIDE_INSTR_OFFSETS
	.align		4
        /*0084*/ 	.byte	0x04, 0x31
        /*0086*/ 	.short	(.L_71 - .L_70)


	//   ....[0]....
.L_70:
        /*0088*/ 	.word	0x00000070


	//   ....[1]....
        /*008c*/ 	.word	0x00000110


	//   ....[2]....
        /*0090*/ 	.word	0x00001090


	//   ....[3]....
        /*0094*/ 	.word	0x00001130


	//----- nvinfo : EIATTR_COOP_GROUP_MASK_REGIDS
	.align		4
.L_71:
        /*0098*/ 	.byte	0x04, 0x29
        /*009a*/ 	.short	(.L_73 - .L_72)


	//   ....[0]....
.L_72:
        /*009c*/ 	.word	0xffffffff


	//   ....[1]....
        /*00a0*/ 	.word	0xffffffff


	//   ....[2]....
        /*00a4*/ 	.word	0xffffffff


	//   ....[3]....
        /*00a8*/ 	.word	0xffffffff


	//   ....[4]....
        /*00ac*/ 	.word	0xffffffff


	//   ....[5]....
        /*00b0*/ 	.word	0x05000007


	//   ....[6]....
        /*00b4*/ 	.word	0x05000007


	//   ....[7]....
        /*00b8*/ 	.word	0x05000007


	//----- nvinfo : EIATTR_COOP_GROUP_INSTR_OFFSETS
	.align		4
.L_73:
        /*00bc*/ 	.byte	0x04, 0x28
        /*00be*/ 	.short	(.L_75 - .L_74)


	//   ....[0]....
.L_74:
        /*00c0*/ 	.word	0x00000140


	//   ....[1]....
        /*00c4*/ 	.word	0x00000fd0


	//   ....[2]....
        /*00c8*/ 	.word	0x00000ff0


	//   ....[3]....
        /*00cc*/ 	.word	0x00001010


	//   ....[4]....
        /*00d0*/ 	.word	0x00001160


	//   ....[5]....
        /*00d4*/ 	.word	0x00001220


	//   ....[6]....
        /*00d8*/ 	.word	0x000012b0


	//   ....[7]....
        /*00dc*/ 	.word	0x00001320


	//----- nvinfo : EIATTR_VRC_CTA_INIT_COUNT
	.align		4
.L_75:
        /*00e0*/ 	.byte	0x02, 0x4a
	.zero		1
	.zero		1


	//----- nvinfo : EIATTR_EXIT_INSTR_OFFSETS
	.align		4
        /*00e4*/ 	.byte	0x04, 0x1c
        /*00e6*/ 	.short	(.L_77 - .L_76)


	//   ....[0]....
.L_76:
        /*00e8*/ 	.word	0x00000180


	//   ....[1]....
        /*00ec*/ 	.word	0x000011b0


	//----- nvinfo : EIATTR_CRS_STACK_SIZE
	.align		4
.L_77:
        /*00f0*/ 	.byte	0x04, 0x1e
        /*00f2*/ 	.short	(.L_79 - .L_78)
.L_78:
        /*00f4*/ 	.word	0x00000000


	//----- nvinfo : EIATTR_CBANK_PARAM_SIZE
	.align		4
.L_79:
        /*00f8*/ 	.byte	0x03, 0x19
        /*00fa*/ 	.short	0x0038


	//----- nvinfo : EIATTR_PARAM_CBANK
	.align		4
        /*00fc*/ 	.byte	0x04, 0x0a
        /*00fe*/ 	.short	(.L_81 - .L_80)
	.align		4
.L_80:
        /*0100*/ 	.word	index@(.nv.constant0._Z16lightspmv_kernelILi8EEviPKiS1_PKfS3_PfPi)
        /*0104*/ 	.short	0x0380
        /*0106*/ 	.short	0x0038


	//----- nvinfo : EIATTR_SW_WAR
	.align		4
.L_81:
        /*0108*/ 	.byte	0x04, 0x36
        /*010a*/ 	.short	(.L_83 - .L_82)
.L_82:
        /*010c*/ 	.word	0x00000008
.L_83:


//--------------------- .nv.info._Z16lightspmv_kernelILi4EEviPKiS1_PKfS3_PfPi --------------------------
	.section	.nv.info._Z16lightspmv_kernelILi4EEviPKiS1_PKfS3_PfPi,"",@"SHT_CUDA_INFO"
	.sectionflags	@""
	.align	4


	//----- nvinfo : EIATTR_CUDA_API_VERSION
	.align		4
        /*0000*/ 	.byte	0x04, 0x37
        /*0002*/ 	.short	(.L_85 - .L_84)
.L_84:
        /*0004*/ 	.word	0x00000082


	//----- nvinfo : EIATTR_KPARAM_INFO
	.align		4
.L_85:
        /*0008*/ 	.byte	0x04, 0x17
        /*000a*/ 	.short	(.L_87 - .L_86)
.L_86:
        /*000c*/ 	.word	0x00000000
        /*0010*/ 	.short	0x0006
        /*0012*/ 	.short	0x0030
        /*0014*/ 	.byte	0x00, 0xf5, 0x21, 0x00


	//----- nvinfo : EIATTR_KPARAM_INFO
	.align		4
.L_87:
        /*0018*/ 	.byte	0x04, 0x17
        /*001a*/ 	.short	(.L_89 - .L_88)
.L_88:
        /*001c*/ 	.word	0x00000000
        /*0020*/ 	.short	0x0005
        /*0022*/ 	.short	0x0028
        /*0024*/ 	.byte	0x00, 0xf5, 0x21, 0x00


	//----- nvinfo : EIATTR_KPARAM_INFO
	.align		4
.L_89:
        /*0028*/ 	.byte	0x04, 0x17
        /*002a*/ 	.short	(.L_91 - .L_90)
.L_90:
        /*002c*/ 	.word	0x00000000
        /*0030*/ 	.short	0x0004
        /*0032*/ 	.short	0x0020
        /*0034*/ 	.byte	0x00, 0xf5, 0x21, 0x00


	//----- nvinfo : EIATTR_KPARAM_INFO
	.align		4
.L_91:
        /*0038*/ 	.byte	0x04, 0x17
        /*003a*/ 	.short	(.L_93 - .L_92)
.L_92:
        /*003c*/ 	.word	0x00000000
        /*0040*/ 	.short	0x0003
        /*0042*/ 	.short	0x0018
        /*0044*/ 	.byte	0x00, 0xf5, 0x21, 0x00


	//----- nvinfo : EIATTR_KPARAM_INFO
	.align		4
.L_93:
        /*0048*/ 	.byte	0x04, 0x17
        /*004a*/ 	.short	(.L_95 - .L_94)
.L_94:
        /*004c*/ 	.word	0x00000000
        /*0050*/ 	.short	0x0002
        /*0052*/ 	.short	0x0010
        /*0054*/ 	.byte	0x00, 0xf5, 0x21, 0x00


	//----- nvinfo : EIATTR_KPARAM_INFO
	.align		4
.L_95:
        /*0058*/ 	.byte	0x04, 0x17
        /*005a*/ 	.short	(.L_97 - .L_96)
.L_96:
        /*005c*/ 	.word	0x00000000
        /*0060*/ 	.short	0x0001
        /*0062*/ 	.short	0x0008
        /*0064*/ 	.byte	0x00, 0xf5, 0x21, 0x00


	//----- nvinfo : EIATTR_KPARAM_INFO
	.align		4
.L_97:
        /*0068*/ 	.byte	0x04, 0x17
        /*006a*/ 	.short	(.L_99 - .L_98)
.L_98:
        /*006c*/ 	.word	0x00000000
        /*0070*/ 	.short	0x0000
        /*0072*/ 	.short	0x0000
        /*0074*/ 	.byte	0x00, 0xf0, 0x11, 0x00


	//----- nvinfo : EIATTR_SPARSE_MMA_MASK
	.align		4
.L_99:
        /*0078*/ 	.byte	0x03, 0x50
        /*007a*/ 	.short	0x0000


	//----- nvinfo : EIATTR_MAXREG_COUNT
	.align		4
        /*007c*/ 	.byte	0x03, 0x1b
        /*007e*/ 	.short	0x00ff


	//----- nvinfo : EIATTR_MERCURY_ISA_VERSION
	.align		4
        /*0080*/ 	.byte	0x03, 0x5f
        /*0082*/ 	.short	0x0101


	//----- nvinfo : EIATTR_INT_WARP_WIDE_INSTR_OFFSETS
	.align		4
        /*0084*/ 	.byte	0x04, 0x31
        /*0086*/ 	.short	(.L_101 - .L_100)


	//   ....[0]....
.L_100:
        /*0088*/ 	.word	0x00000070


	//   ....[1]....
        /*008c*/ 	.word	0x00000110


	//   ....[2]....
        /*0090*/ 	.word	0x00001070


	//   ....[3]....
        /*0094*/ 	.word	0x00001110


	//----- nvinfo : EIATTR_COOP_GROUP_MASK_REGIDS
	.align		4
.L_101:
        /*0098*/ 	.byte	0x04, 0x29
        /*009a*/ 	.short	(.L_103 - .L_102)


	//   ....[0]....
.L_102:
        /*009c*/ 	.word	0xffffffff


	//   ....[1]....
        /*00a0*/ 	.word	0xffffffff


	//   ....[2]....
        /*00a4*/ 	.word	0xffffffff


	//   ....[3]....
        /*00a8*/ 	.word	0xffffffff


	//   ....[4]....
        /*00ac*/ 	.word	0x05000006


	//   ....[5]....
        /*00b0*/ 	.word	0x05000006


	//----- nvinfo : EIATTR_COOP_GROUP_INSTR_OFFSETS
	.align		4
.L_103:
        /*00b4*/ 	.byte	0x04, 0x28
        /*00b6*/ 	.short	(.L_105 - .L_104)


	//   ....[0]....
.L_104:
        /*00b8*/ 	.word	0x00000140


	//   ....[1]....
        /*00bc*/ 	.word	0x00000fd0


	//   ....[2]....
        /*00c0*/ 	.word	0x00000ff0


	//   ....[3]....
        /*00c4*/ 	.word	0x00001140


	//   ....[4]....
        /*00c8*/ 	.word	0x00001200


	//   ....[5]....
        /*00cc*/ 	.word	0x00001280


	//----- nvinfo : EIATTR_VRC_CTA_INIT_COUNT
	.align		4
.L_105:
        /*00d0*/ 	.byte	0x02, 0x4a
	.zero		1
	.zero		1


	//----- nvinfo : EIATTR_EXIT_INSTR_OFFSETS
	.align		4
        /*00d4*/ 	.byte	0x04, 0x1c
        /*00d6*/ 	.short	(.L_107 - .L_106)


	//   ....[0]....
.L_106:
        /*00d8*/ 	.word	0x00000180


	//   ....[1]....
        /*00dc*/ 	.word	0x00001190


	//----- nvinfo : EIATTR_CRS_STACK_SIZE
	.align		4
.L_107:
        /*00e0*/ 	.byte	0x04, 0x1e
        /*00e2*/ 	.short	(.L_109 - .L_108)
.L_108:
        /*00e4*/ 	.word	0x00000000


	//----- nvinfo : EIATTR_CBANK_PARAM_SIZE
	.align		4
.L_109:
        /*00e8*/ 	.byte	0x03, 0x19
        /*00ea*/ 	.short	0x0038


	//----- nvinfo : EIATTR_PARAM_CBANK
	.align		4
        /*00ec*/ 	.byte	0x04, 0x0a
        /*00ee*/ 	.short	(.L_111 - .L_110)
	.align		4
.L_110:
        /*00f0*/ 	.word	index@(.nv.constant0._Z16lightspmv_kernelILi4EEviPKiS1_PKfS3_PfPi)
        /*00f4*/ 	.short	0x0380
        /*00f6*/ 	.short	0x0038


	//----- nvinfo : EIATTR_SW_WAR
	.align		4
.L_111:
        /*00f8*/ 	.byte	0x04, 0x36
        /*00fa*/ 	.short	(.L_113 - .L_112)
.L_112:
        /*00fc*/ 	.word	0x00000008
.L_113:


//--------------------- .nv.info._Z16lightspmv_kernelILi2EEviPKiS1_PKfS3_PfPi --------------------------
	.section	.nv.info._Z16lightspmv_kernelILi2EEviPKiS1_PKfS3_PfPi,"",@"SHT_CUDA_INFO"
	.sectionflags	@""
	.align	4


	//----- nvinfo : EIATTR_CUDA_API_VERSION
	.align		4
        /*0000*/ 	.byte	0x04, 0x37
        /*0002*/ 	.short	(.L_115 - .L_114)
.L_114:
        /*0004*/ 	.word	0x00000082


	//----- nvinfo : EIATTR_KPARAM_INFO
	.align		4
.L_115:
        /*0008*/ 	.byte	0x04, 0x17
        /*000a*/ 	.short	(.L_117 - .L_116)
.L_116:
        /*000c*/ 	.word	0x00000000
        /*0010*/ 	.short	0x0006
        /*0012*/ 	.short	0x0030
        /*0014*/ 	.byte	0x00, 0xf5, 0x21, 0x00


	//----- nvinfo : EIATTR_KPARAM_INFO
	.align		4
.L_117:
        /*0018*/ 	.byte	0x04, 0x17
        /*001a*/ 	.short	(.L_119 - .L_118)
.L_118:
        /*001c*/ 	.word	0x00000000
        /*0020*/ 	.short	0x0005
        /*0022*/ 	.short	0x0028
        /*0024*/ 	.byte	0x00, 0xf5, 0x21, 0x00


	//----- nvinfo : EIATTR_KPARAM_INFO
	.align		4
.L_119:
        /*0028*/ 	.byte	0x04, 0x17
        /*002a*/ 	.short	(.L_121 - .L_120)
.L_120:
        /*002c*/ 	.word	0x00000000
        /*0030*/ 	.short	0x0004
        /*0032*/ 	.short	0x0020
        /*0034*/ 	.byte	0x00, 0xf5, 0x21, 0x00


	//----- nvinfo : EIATTR_KPARAM_INFO
	.align		4
.L_121:
        /*0038*/ 	.byte	0x04, 0x17
        /*003a*/ 	.short	(.L_123 - .L_122)
.L_122:
        /*003c*/ 	.word	0x00000000
        /*0040*/ 	.short	0x0003
        /*0042*/ 	.short	0x0018
        /*0044*/ 	.byte	0x00, 0xf5, 0x21, 0x00


	//----- nvinfo : EIATTR_KPARAM_INFO
	.align		4
.L_123:
        /*0048*/ 	.byte	0x04, 0x17
        /*004a*/ 	.short	(.L_125 - .L_124)
.L_124:
        /*004c*/ 	.word	0x00000000
        /*0050*/ 	.short	0x0002
        /*0052*/ 	.short	0x0010
        /*0054*/ 	.byte	0x00, 0xf5, 0x21, 0x00


	//----- nvinfo : EIATTR_KPARAM_INFO
	.align		4
.L_125:
        /*0058*/ 	.byte	0x04, 0x17
        /*005a*/ 	.short	(.L_127 - .L_126)
.L_126:
        /*005c*/ 	.word	0x00000000
        /*0060*/ 	.short	0x0001
        /*0062*/ 	.short	0x0008
        /*0064*/ 	.byte	0x00, 0xf5, 0x21, 0x00


	//----- nvinfo : EIATTR_KPARAM_INFO
	.align		4
.L_127:
        /*0068*/ 	.byte	0x04, 0x17
        /*006a*/ 	.short	(.L_129 - .L_128)
.L_128:
        /*006c*/ 	.word	0x00000000
        /*0070*/ 	.short	0x0000
        /*0072*/ 	.short	0x0000
        /*0074*/ 	.byte	0x00, 0xf0, 0x11, 0x00


	//----- nvinfo : EIATTR_SPARSE_MMA_MASK
	.align		4
.L_129:
        /*0078*/ 	.byte	0x03, 0x50
        /*007a*/ 	.short	0x0000


	//----- nvinfo : EIATTR_MAXREG_COUNT
	.align		4
        /*007c*/ 	.byte	0x03, 0x1b
        /*007e*/ 	.short	0x00ff


	//----- nvinfo : EIATTR_MERCURY_ISA_VERSION
	.align		4
        /*0080*/ 	.byte	0x03, 0x5f
        /*0082*/ 	.short	0x0101


	//----- nvinfo : EIATTR_INT_WARP_WIDE_INSTR_OFFSETS
	.align		4
        /*0084*/ 	.byte	0x04, 0x31
        /*0086*/ 	.short	(.L_131 - .L_130)


	//   ....[0]....
.L_130:
        /*0088*/ 	.word	0x00000070


	//   ....[1]....
        /*008c*/ 	.word	0x00000110


	//   ....[2]....
        /*0090*/ 	.word	0x00001050


	//   ....[3]....
        /*0094*/ 	.word	0x000010f0


	//----- nvinfo : EIATTR_COOP_GROUP_MASK_REGIDS
	.align		4
.L_131:
        /*0098*/ 	.byte	0x04, 0x29
        /*009a*/ 	.short	(.L_133 - .L_132)


	//   ....[0]....
.L_132:
        /*009c*/ 	.word	0xffffffff


	//   ....[1]....
        /*00a0*/ 	.word	0xffffffff


	//   ....[2]....
        /*00a4*/ 	.word	0xffffffff


	//----- nvinfo : EIATTR_COOP_GROUP_INSTR_OFFSETS
	.align		4
.L_133:
        /*00a8*/ 	.byte	0x04, 0x28
        /*00aa*/ 	.short	(.L_135 - .L_134)


	//   ....[0]....
.L_134:
        /*00ac*/ 	.word	0x00000140


	//   ....[1]....
        /*00b0*/ 	.word	0x00000fc0


	//   ....[2]....
        /*00b4*/ 	.word	0x00001120


	//----- nvinfo : EIATTR_VRC_CTA_INIT_COUNT
	.align		4
.L_135:
        /*00b8*/ 	.byte	0x02, 0x4a
	.zero		1
	.zero		1


	//----- nvinfo : EIATTR_EXIT_INSTR_OFFSETS
	.align		4
        /*00bc*/ 	.byte	0x04, 0x1c
        /*00be*/ 	.short	(.L_137 - .L_136)


	//   ....[0]....
.L_136:
        /*00c0*/ 	.word	0x00000190


	//   ....[1]....
        /*00c4*/ 	.word	0x00001170


	//----- nvinfo : EIATTR_CRS_STACK_SIZE
	.align		4
.L_137:
        /*00c8*/ 	.byte	0x04, 0x1e
        /*00ca*/ 	.short	(.L_139 - .L_138)
.L_138:
        /*00cc*/ 	.word	0x00000000


	//----- nvinfo : EIATTR_CBANK_PARAM_SIZE
	.align		4
.L_139:
        /*00d0*/ 	.byte	0x03, 0x19
        /*00d2*/ 	.short	0x0038


	//----- nvinfo : EIATTR_PARAM_CBANK
	.align		4
        /*00d4*/ 	.byte	0x04, 0x0a
        /*00d6*/ 	.short	(.L_141 - .L_140)
	.align		4
.L_140:
        /*00d8*/ 	.word	index@(.nv.constant0._Z16lightspmv_kernelILi2EEviPKiS1_PKfS3_PfPi)
        /*00dc*/ 	.short	0x0380
        /*00de*/ 	.short	0x0038


	//----- nvinfo : EIATTR_SW_WAR
	.align		4
.L_141:
        /*00e0*/ 	.byte	0x04, 0x36
        /*00e2*/ 	.short	(.L_143 - .L_142)
.L_142:
        /*00e4*/ 	.word	0x00000008
.L_143:


//--------------------- .nv.callgraph             --------------------------
	.section	.nv.callgraph,"",@"SHT_CUDA_CALLGRAPH"
	.align	4
	.sectionentsize	8
	.align		4
        /*0000*/ 	.word	0x00000000
	.align		4
        /*0004*/ 	.word	0xffffffff
	.align		4
        /*0008*/ 	.word	0x00000000
	.align		4
        /*000c*/ 	.word	0xfffffffe
	.align		4
        /*0010*/ 	.word	0x00000000
	.align		4
        /*0014*/ 	.word	0xfffffffd
	.align		4
        /*0018*/ 	.word	0x00000000
	.align		4
        /*001c*/ 	.word	0xfffffffc


//--------------------- .text._Z16lightspmv_kernelILi32EEviPKiS1_PKfS3_PfPi --------------------------
	.section	.text._Z16lightspmv_kernelILi32EEviPKiS1_PKfS3_PfPi,"ax",@progbits
	.align	128
        .global         _Z16lightspmv_kernelILi32EEviPKiS1_PKfS3_PfPi
        .type           _Z16lightspmv_kernelILi32EEviPKiS1_PKfS3_PfPi,@function
        .size           _Z16lightspmv_kernelILi32EEviPKiS1_PKfS3_PfPi,(.L_x_71 - _Z16lightspmv_kernelILi32EEviPKiS1_PKfS3_PfPi)
        .other          _Z16lightspmv_kernelILi32EEviPKiS1_PKfS3_PfPi,@"STO_CUDA_ENTRY STV_DEFAULT"
_Z16lightspmv_kernelILi32EEviPKiS1_PKfS3_PfPi:
.text._Z16lightspmv_kernelILi32EEviPKiS1_PKfS3_PfPi:
[----:B------:R-:W-:Y:S01]  /*0000*/  LDC R1, c[0x0][0x37c] ;  /* 0x0000df00ff017b82 */ /* 0x000fe20000000800 */
[----:B------:R-:W0:Y:S01]  /*0010*/  S2R R0, SR_TID.X ;  /* 0x0000000000007919 */ /* 0x000e220000002100 */
[----:B------:R-:W1:Y:S01]  /*0020*/  LDCU.64 UR6, c[0x0][0x358] ;  /* 0x00006b00ff0677ac */ /* 0x000e620008000a00 */
[----:B------:R-:W-:Y:S01]  /*0030*/  BSSY.RECONVERGENT B0, `(.L_x_0) ;  /* 0x000000f000007945 */ /* 0x000fe20003800200 */
[----:B0-----:R-:W-:-:S13]  /*0040*/  LOP3.LUT P0, R0, R0, 0x1f, RZ, 0xc0, !PT ;  /* 0x0000001f00007812 */ /* 0x001fda000780c0ff */
[----:B-1----:R-:W-:Y:S05]  /*0050*/  @P0 BRA `(.L_x_1) ;  /* 0x0000000000300947 */ /* 0x002fea0003800000 */
[----:B------:R-:W0:Y:S01]  /*0060*/  S2R R7, SR_LANEID ;  /* 0x0000000000077919 */ /* 0x000e220000000000 */
[----:B------:R-:W-:Y:S01]  /*0070*/  VOTEU.ANY UR4, UPT, PT ;  /* 0x0000000000047886 */ /* 0x000fe200038e0100 */
[----:B------:R-:W1:Y:S01]  /*0080*/  LDC.64 R2, c[0x0][0x3b0] ;  /* 0x0000ec00ff027b82 */ /* 0x000e620000000a00 */
[----:B------:R-:W0:Y:S08]  /*0090*/  FLO.U32 R6, UR4 ;  /* 0x0000000400067d00 */ /* 0x000e3000080e0000 */
[----:B------:R-:W1:Y:S01]  /*00a0*/  POPC R5, UR4 ;  /* 0x0000000400057d09 */ /* 0x000e620008000000 */
[----:B0-----:R-:W-:-:S13]  /*00b0*/  ISETP.EQ.U32.AND P0, PT, R6, R7, PT ;  /* 0x000000070600720c */ /* 0x001fda0003f02070 */
[----:B-1----:R-:W2:Y:S01]  /*00c0*/  @P0 ATOMG.E.ADD.STRONG.GPU PT, R3, desc[UR6][R2.64], R5 ;  /* 0x80000005020309a8 */ /* 0x002ea200081ef106 */
[----:B------:R-:W0:Y:S02]  /*00d0*/  S2R R7, SR_LTMASK ;  /* 0x0000000000077919 */ /* 0x000e240000003900 */
[----:B0-----:R-:W-:-:S06]  /*00e0*/  LOP3.LUT R7, R7, UR4, RZ, 0xc0, !PT ;  /* 0x0000000407077c12 */ /* 0x001fcc000f8ec0ff */
[----:B------:R-:W0:Y:S01]  /*00f0*/  POPC R7, R7 ;  /* 0x0000000700077309 */ /* 0x000e220000000000 */
[----:B--2---:R-:W0:Y:S02]  /*0100*/  SHFL.IDX PT, R4, R3, R6, 0x1f ;  /* 0x00001f0603047589 */ /* 0x004e2400000e0000 */
[----:B0-----:R-:W-:-:S07]  /*0110*/  IADD3 R4, PT, PT, R4, R7, RZ ;  /* 0x0000000704047210 */ /* 0x001fce0007ffe0ff */
.L_x_1:
[----:B------:R-:W-:Y:S05]  /*0120*/  BSYNC.RECONVERGENT B0 ;  /* 0x0000000000007941 */ /* 0x000fea0003800200 */
.L_x_0:
[----:B------:R-:W0:Y:S01]  /*0130*/  SHFL.IDX PT, R2, R4, RZ, 0x1f ;  /* 0x00001fff04027589 */ /* 0x000e2200000e0000 */
[----:B------:R-:W0:Y:S02]  /*0140*/  LDCU UR4, c[0x0][0x380] ;  /* 0x00007000ff0477ac */ /* 0x000e240008000800 */
[----:B0-----:R-:W-:-:S13]  /*0150*/  ISETP.GE.AND P0, PT, R2, UR4, PT ;  /* 0x0000000402007c0c */ /* 0x001fda000bf06270 */
[----:B------:R-:W-:Y:S05]  /*0160*/  @P0 EXIT ;  /* 0x000000000000094d */ /* 0x000fea0003800000 */
[----:B------:R-:W0:Y:S02]  /*0170*/  LDCU.64 UR4, c[0x0][0x390] ;  /* 0x00007200ff0477ac */ /* 0x000e240008000a00 */
[----:B0-----:R-:W-:-:S04]  /*0180*/  UIADD3 UR4, UP0, UPT, UR4, 0x400, URZ ;  /* 0x0000040004047890 */ /* 0x001fc8000ff1e0ff */
[----:B------:R-:W-:-:S12]  /*0190*/  UIADD3.X UR5, UPT, UPT, URZ, UR5, URZ, UP0, !UPT ;  /* 0x00000005ff057290 */ /* 0x000fd800087fe4ff */
.L_x_16:
[----:B------:R-:W0:Y:S02]  /*01a0*/  LDC.64 R4, c[0x0][0x388] ;  /* 0x0000e200ff047b82 */ /* 0x000e240000000a00 */
[----:B0-----:R-:W-:-:S05]  /*01b0*/  IMAD.WIDE R4, R2, 0x4, R4 ;  /* 0x0000000402047825 */ /* 0x001fca00078e0204 */
[----:B------:R-:W2:Y:S04]  /*01c0*/  LDG.E.CONSTANT R7, desc[UR6][R4.64] ;  /* 0x0000000604077981 */ /* 0x000ea8000c1e9900 */
[----:B------:R-:W3:Y:S01]  /*01d0*/  LDG.E.CONSTANT R14, desc[UR6][R4.64+0x4] ;  /* 0x00000406040e7981 */ /* 0x000ee2000c1e9900 */
[----:B------:R-:W-:Y:S01]  /*01e0*/  BSSY.RECONVERGENT B0, `(.L_x_2) ;  /* 0x0000012000007945 */ /* 0x000fe20003800200 */
[----:B------:R-:W-:Y:S01]  /*01f0*/  HFMA2 R18, -RZ, RZ, 0, 0 ;  /* 0x00000000ff127431 */ /* 0x000fe200000001ff */
[----:B--2---:R-:W-:-:S04]  /*0200*/  LOP3.LUT R3, R0, 0xffffffe0, R7, 0xf8, !PT ;  /* 0xffffffe000037812 */ /* 0x004fc800078ef807 */
[CC--:B---3--:R-:W-:Y:S02]  /*0210*/  ISETP.GE.AND P0, PT, R3.reuse, R14.reuse, PT ;  /* 0x0000000e0300720c */ /* 0x0c8fe40003f06270 */
[C---:B------:R-:W-:Y:S02]  /*0220*/  IADD3 R12, PT, PT, R3.reuse, 0x20, RZ ;  /* 0x00000020030c7810 */ /* 0x040fe40007ffe0ff */
[----:B------:R-:W-:Y:S02]  /*0230*/  ISETP.LT.OR P0, PT, R3, R7, P0 ;  /* 0x000000070300720c */ /* 0x000fe40000701670 */
[----:B------:R-:W-:-:S11]  /*0240*/  ISETP.GE.AND P1, PT, R12, R14, PT ;  /* 0x0000000e0c00720c */ /* 0x000fd60003f26270 */
[----:B------:R-:W-:Y:S05]  /*0250*/  @P0 BRA `(.L_x_3) ;  /* 0x0000000000280947 */ /* 0x000fea0003800000 */
[----:B------:R-:W0:Y:S08]  /*0260*/  LDC.64 R8, c[0x0][0x390] ;  /* 0x0000e400ff087b82 */ /* 0x000e300000000a00 */
[----:B------:R-:W1:Y:S08]  /*0270*/  LDC.64 R4, c[0x0][0x398] ;  /* 0x0000e600ff047b82 */ /* 0x000e700000000a00 */
[----:B------:R-:W2:Y:S01]  /*0280*/  LDC.64 R10, c[0x0][0x3a0] ;  /* 0x0000e800ff0a7b82 */ /* 0x000ea20000000a00 */
[----:B0-----:R-:W-:-:S06]  /*0290*/  IMAD.WIDE R8, R3, 0x4, R8 ;  /* 0x0000000403087825 */ /* 0x001fcc00078e0208 */
[----:B------:R-:W2:Y:S01]  /*02a0*/  LDG.E.CONSTANT R9, desc[UR6][R8.64] ;  /* 0x0000000608097981 */ /* 0x000ea2000c1e9900 */
[----:B-1----:R-:W-:-:S06]  /*02b0*/  IMAD.WIDE R4, R3, 0x4, R4 ;  /* 0x0000000403047825 */ /* 0x002fcc00078e0204 */
[----:B------:R-:W3:Y:S01]  /*02c0*/  LDG.E.CONSTANT R4, desc[UR6][R4.64] ;  /* 0x0000000604047981 */ /* 0x000ee2000c1e9900 */
[----:B--2---:R-:W-:-:S06]  /*02d0*/  IMAD.WIDE R10, R9, 0x4, R10 ;  /* 0x00000004090a7825 */ /* 0x004fcc00078e020a */
[----:B------:R-:W3:Y:S02]  /*02e0*/  LDG.E.CONSTANT R11, desc[UR6][R10.64] ;  /* 0x000000060a0b7981 */ /* 0x000ee4000c1e9900 */
[----:B---3--:R-:W-:-:S07]  /*02f0*/  FFMA R18, R4, R11, RZ ;  /* 0x0000000b04127223 */ /* 0x008fce00000000ff */
.L_x_3:
[----:B------:R-:W-:Y:S05]  /*0300*/  BSYNC.RECONVERGENT B0 ;  /* 0x0000000000007941 */ /* 0x000fea0003800200 */
.L_x_2:
[----:B------:R-:W-:Y:S04]  /*0310*/  BSSY.RECONVERGENT B0, `(.L_x_4) ;  /* 0x00000da000007945 */ /* 0x000fe80003800200 */
[----:B------:R-:W-:Y:S05]  /*0320*/  @P1 BRA `(.L_x_5) ;  /* 0x0000000c00601947 */ /* 0x000fea0003800000 */
[----:B------:R-:W-:Y:S01]  /*0330*/  VIADDMNMX R4, R3, 0x40, R14, !PT ;  /* 0x0000004003047846 */ /* 0x000fe2000780010e */
[----:B------:R-:W-:Y:S03]  /*0340*/  BSSY.RECONVERGENT B1, `(.L_x_6) ;  /* 0x0000067000017945 */ /* 0x000fe60003800200 */
[----:B------:R-:W-:-:S04]  /*0350*/  IADD3 R4, PT, PT, R4, -0x21, -R3 ;  /* 0xffffffdf04047810 */ /* 0x000fc80007ffe803 */
[C---:B------:R-:W-:Y:S02]  /*0360*/  ISETP.GE.U32.AND P0, PT, R4.reuse, 0x1e0, PT ;  /* 0x000001e00400780c */ /* 0x040fe40003f06070 */
[----:B------:R-:W-:Y:S02]  /*0370*/  LEA.HI R5, R4, 0x1, RZ, 0x1b ;  /* 0x0000000104057811 */ /* 0x000fe400078fd8ff */
[----:B------:R-:W-:Y:S02]  /*0380*/  MOV R4, R12 ;  /* 0x0000000c00047202 */ /* 0x000fe40000000f00 */
[----:B------:R-:W-:-:S07]  /*0390*/  LOP3.LUT R7, R5, 0xf, RZ, 0xc0, !PT ;  /* 0x0000000f05077812 */ /* 0x000fce00078ec0ff */
[----:B------:R-:W-:Y:S05]  /*03a0*/  @!P0 BRA `(.L_x_7) ;  /* 0x0000000400808947 */ /* 0x000fea0003800000 */
[----:B------:R-:W-:Y:S01]  /*03b0*/  LOP3.LUT R8, R5, 0xffffff0, RZ, 0xc0, !PT ;  /* 0x0ffffff005087812 */ /* 0x000fe200078ec0ff */
[----:B------:R-:W-:Y:S03]  /*03c0*/  BSSY.RECONVERGENT B2, `(.L_x_8) ;  /* 0x000005d000027945 */ /* 0x000fe60003800200 */
[----:B------:R-:W-:-:S07]  /*03d0*/  IADD3 R8, PT, PT, -R8, RZ, RZ ;  /* 0x000000ff08087210 */ /* 0x000fce0007ffe1ff */
.L_x_9:
[----:B------:R-:W-:Y:S01]  /*03e0*/  MOV R16, UR4 ;  /* 0x0000000400107c02 */ /* 0x000fe20008000f00 */
[----:B------:R-:W0:Y:S01]  /*03f0*/  LDC.64 R14, c[0x0][0x3a0] ;  /* 0x0000e800ff0e7b82 */ /* 0x000e220000000a00 */
[----:B------:R-:W-:-:S03]  /*0400*/  MOV R17, UR5 ;  /* 0x0000000500117c02 */ /* 0x000fc60008000f00 */
[----:B------:R-:W-:-:S04]  /*0410*/  IMAD.WIDE R16, R4, 0x4, R16 ;  /* 0x0000000404107825 */ /* 0x000fc800078e0210 */
[----:B------:R-:W1:Y:S01]  /*0420*/  LDC.64 R12, c[0x0][0x398] ;  /* 0x0000e600ff0c7b82 */ /* 0x000e620000000a00 */
[----:B------:R-:W0:Y:S04]  /*0430*/  LDG.E.CONSTANT R25, desc[UR6][R16.64+-0x400] ;  /* 0xfffc000610197981 */ /* 0x000e28000c1e9900 */
[----:B------:R-:W2:Y:S04]  /*0440*/  LDG.E.CONSTANT R11, desc[UR6][R16.64+-0x380] ;  /* 0xfffc8006100b7981 */ /* 0x000ea8000c1e9900 */
[----:B------:R-:W3:Y:S04]  /*0450*/  LDG.E.CONSTANT R23, desc[UR6][R16.64+-0x300] ;  /* 0xfffd000610177981 */ /* 0x000ee8000c1e9900 */
[----:B------:R-:W4:Y:S04]  /*0460*/  LDG.E.CONSTANT R29, desc[UR6][R16.64+-0x280] ;  /* 0xfffd8006101d7981 */ /* 0x000f28000c1e9900 */
[----:B------:R-:W5:Y:S04]  /*0470*/  LDG.E.CONSTANT R27, desc[UR6][R16.64+-0x200] ;  /* 0xfffe0006101b7981 */ /* 0x000f68000c1e9900 */
[----:B------:R-:W5:Y:S01]  /*0480*/  LDG.E.CONSTANT R19, desc[UR6][R16.64+-0x180] ;  /* 0xfffe800610137981 */ /* 0x000f62000c1e9900 */
[----:B-1----:R-:W-:-:S03]  /*0490*/  IMAD.WIDE R12, R4, 0x4, R12 ;  /* 0x00000004040c7825 */ /* 0x002fc600078e020c */
[----:B------:R-:W5:Y:S04]  /*04a0*/  LDG.E.CONSTANT R21, desc[UR6][R16.64+-0x100] ;  /* 0xffff000610157981 */ /* 0x000f68000c1e9900 */
[----:B------:R-:W4:Y:S04]  /*04b0*/  LDG.E.CONSTANT R28, desc[UR6][R12.64] ;  /* 0x000000060c1c7981 */ /* 0x000f28000c1e9900 */
[----:B------:R-:W5:Y:S04]  /*04c0*/  LDG.E.CONSTANT R26, desc[UR6][R12.64+0x80] ;  /* 0x000080060c1a7981 */ /* 0x000f68000c1e9900 */
[----:B------:R-:W5:Y:S01]  /*04d0*/  LDG.E.CONSTANT R20, desc[UR6][R12.64+0x100] ;  /* 0x000100060c147981 */ /* 0x000f62000c1e9900 */
[----:B0-----:R-:W-:-:S04]  /*04e0*/  IMAD.WIDE R24, R25, 0x4, R14 ;  /* 0x0000000419187825 */ /* 0x001fc800078e020e */
[--C-:B--2---:R-:W-:Y:S02]  /*04f0*/  IMAD.WIDE R10, R11, 0x4, R14.reuse ;  /* 0x000000040b0a7825 */ /* 0x104fe400078e020e */
[----:B------:R-:W4:Y:S02]  /*0500*/  LDG.E.CONSTANT R25, desc[UR6][R24.64] ;  /* 0x0000000618197981 */ /* 0x000f24000c1e9900 */
[----:B---3--:R-:W-:Y:S02]  /*0510*/  IMAD.WIDE R22, R23, 0x4, R14 ;  /* 0x0000000417167825 */ /* 0x008fe400078e020e */
[----:B------:R-:W5:Y:S04]  /*0520*/  LDG.E.CONSTANT R11, desc[UR6][R10.64] ;  /* 0x000000060a0b7981 */ /* 0x000f68000c1e9900 */
[----:B------:R-:W2:Y:S04]  /*0530*/  LDG.E.CONSTANT R9, desc[UR6][R22.64] ;  /* 0x0000000616097981 */ /* 0x000ea8000c1e9900 */
[----:B------:R-:W3:Y:S04]  /*0540*/  LDG.E.CONSTANT R22, desc[UR6][R12.64+0x280] ;  /* 0x000280060c167981 */ /* 0x000ee8000c1e9900 */
[----:B------:R-:W3:Y:S01]  /*0550*/  LDG.E.CONSTANT R23, desc[UR6][R16.64] ;  /* 0x0000000610177981 */ /* 0x000ee2000c1e9900 */
[----:B----4-:R-:W-:Y:S01]  /*0560*/  FFMA R25, R28, R25, R18 ;  /* 0x000000191c197223 */ /* 0x010fe20000000012 */
[----:B------:R-:W-:-:S04]  /*0570*/  IMAD.WIDE R28, R29, 0x4, R14 ;  /* 0x000000041d1c7825 */ /* 0x000fc800078e020e */
[----:B-----5:R-:W-:Y:S01]  /*0580*/  FFMA R18, R26, R11, R25 ;  /* 0x0000000b1a127223 */ /* 0x020fe20000000019 */
[----:B------:R-:W-:Y:S01]  /*0590*/  IMAD.WIDE R24, R27, 0x4, R14 ;  /* 0x000000041b187825 */ /* 0x000fe200078e020e */
[----:B------:R-:W4:Y:S03]  /*05a0*/  LDG.E.CONSTANT R10, desc[UR6][R28.64] ;  /* 0x000000061c0a7981 */ /* 0x000f26000c1e9900 */
[----:B--2---:R-:W-:Y:S01]  /*05b0*/  FFMA R9, R20, R9, R18 ;  /* 0x0000000914097223 */ /* 0x004fe20000000012 */
[----:B------:R-:W4:Y:S01]  /*05c0*/  LDG.E.CONSTANT R26, desc[UR6][R12.64+0x180] ;  /* 0x000180060c1a7981 */ /* 0x000f22000c1e9900 */
[----:B------:R-:W-:-:S03]  /*05d0*/  IMAD.WIDE R18, R19, 0x4, R14 ;  /* 0x0000000413127825 */ /* 0x000fc600078e020e */
[----:B------:R-:W2:Y:S04]  /*05e0*/  LDG.E.CONSTANT R25, desc[UR6][R24.64] ;  /* 0x0000000618197981 */ /* 0x000ea8000c1e9900 */
[----:B------:R-:W5:Y:S04]  /*05f0*/  LDG.E.CONSTANT R11, desc[UR6][R16.64+-0x80] ;  /* 0xffff8006100b7981 */ /* 0x000f68000c1e9900 */
[----:B------:R-:W3:Y:S04]  /*0600*/  LDG.E.CONSTANT R19, desc[UR6][R18.64] ;  /* 0x0000000612137981 */ /* 0x000ee8000c1e9900 */
[----:B------:R-:W2:Y:S01]  /*0610*/  LDG.E.CONSTANT R24, desc[UR6][R12.64+0x200] ;  /* 0x000200060c187981 */ /* 0x000ea2000c1e9900 */
[----:B------:R-:W-:-:S03]  /*0620*/  IMAD.WIDE R20, R21, 0x4, R14 ;  /* 0x0000000415147825 */ /* 0x000fc600078e020e */
[----:B------:R-:W3:Y:S04]  /*0630*/  LDG.E.CONSTANT R27, desc[UR6][R12.64+0x300] ;  /* 0x000300060c1b7981 */ /* 0x000ee8000c1e9900 */
[----:B------:R-:W3:Y:S04]  /*0640*/  LDG.E.CONSTANT R20, desc[UR6][R20.64] ;  /* 0x0000000614147981 */ /* 0x000ee8000c1e9900 */
[----:B------:R-:W3:Y:S04]  /*0650*/  LDG.E.CONSTANT R29, desc[UR6][R16.64+0x80] ;  /* 0x00008006101d7981 */ /* 0x000ee8000c1e9900 */
[----:B------:R-:W3:Y:S04]  /*0660*/  LDG.E.CONSTANT R28, desc[UR6][R16.64+0x380] ;  /* 0x00038006101c7981 */ /* 0x000ee8000c1e9900 */
[----:B------:R-:W3:Y:S01]  /*0670*/  LDG.E.CONSTANT R21, desc[UR6][R16.64+0x180] ;  /* 0x0001800610157981 */ /* 0x000ee2000c1e9900 */
[----:B----4-:R-:W-:-:S03]  /*0680*/  FFMA R9, R26, R10, R9 ;  /* 0x0000000a1a097223 */ /* 0x010fc60000000009 */
[----:B------:R-:W4:Y:S01]  /*0690*/  LDG.E.CONSTANT R26, desc[UR6][R12.64+0x400] ;  /* 0x000400060c1a7981 */ /* 0x000f22000c1e9900 */
[----:B-----5:R-:W-:-:S06]  /*06a0*/  IMAD.WIDE R10, R11, 0x4, R14 ;  /* 0x000000040b0a7825 */ /* 0x020fcc00078e020e */
[----:B------:R-:W5:Y:S01]  /*06b0*/  LDG.E.CONSTANT R10, desc[UR6][R10.64] ;  /* 0x000000060a0a7981 */ /* 0x000f62000c1e9900 */
[----:B--2---:R-:W-:-:S03]  /*06c0*/  FFMA R9, R24, R25, R9 ;  /* 0x0000001918097223 */ /* 0x004fc60000000009 */
[----:B------:R-:W5:Y:S01]  /*06d0*/  LDG.E.CONSTANT R25, desc[UR6][R12.64+0x380] ;  /* 0x000380060c197981 */ /* 0x000f62000c1e9900 */
[----:B---3--:R-:W-:Y:S01]  /*06e0*/  FFMA R24, R22, R19, R9 ;  /* 0x0000001316187223 */ /* 0x008fe20000000009 */
[--C-:B------:R-:W-:Y:S02]  /*06f0*/  IMAD.WIDE R18, R23, 0x4, R14.reuse ;  /* 0x0000000417127825 */ /* 0x100fe400078e020e */
[----:B------:R-:W2:Y:S04]  /*0700*/  LDG.E.CONSTANT R9, desc[UR6][R16.64+0x100] ;  /* 0x0001000610097981 */ /* 0x000ea8000c1e9900 */
[----:B------:R0:W4:Y:S01]  /*0710*/  LDG.E.CONSTANT R19, desc[UR6][R18.64] ;  /* 0x0000000612137981 */ /* 0x000122000c1e9900 */
[----:B------:R-:W-:-:S03]  /*0720*/  IMAD.WIDE R22, R29, 0x4, R14 ;  /* 0x000000041d167825 */ /* 0x000fc600078e020e */
[----:B------:R-:W3:Y:S04]  /*0730*/  LDG.E.CONSTANT R29, desc[UR6][R16.64+0x280] ;  /* 0x00028006101d7981 */ /* 0x000ee8000c1e9900 */
[----:B------:R-:W3:Y:S01]  /*0740*/  LDG.E.CONSTANT R23, desc[UR6][R22.64] ;  /* 0x0000000616177981 */ /* 0x000ee2000c1e9900 */
[----:B0-----:R-:W-:-:S03]  /*0750*/  FFMA R18, R27, R20, R24 ;  /* 0x000000141b127223 */ /* 0x001fc60000000018 */
[----:B------:R-:W3:Y:S04]  /*0760*/  LDG.E.CONSTANT R27, desc[UR6][R16.64+0x200] ;  /* 0x00020006101b7981 */ /* 0x000ee8000c1e9900 */
[----:B------:R-:W3:Y:S04]  /*0770*/  LDG.E.CONSTANT R20, desc[UR6][R12.64+0x480] ;  /* 0x000480060c147981 */ /* 0x000ee8000c1e9900 */
[----:B------:R3:W3:Y:S04]  /*0780*/  LDG.E.CONSTANT R24, desc[UR6][R16.64+0x300] ;  /* 0x0003000610187981 */ /* 0x0006e8000c1e9900 */
[----:B------:R-:W3:Y:S01]  /*0790*/  LDG.E.CONSTANT R22, desc[UR6][R12.64+0x600] ;  /* 0x000600060c167981 */ /* 0x000ee2000c1e9900 */
[----:B-----5:R-:W-:Y:S01]  /*07a0*/  FFMA R25, R25, R10, R18 ;  /* 0x0000000a19197223 */ /* 0x020fe20000000012 */
[----:B--2---:R-:W-:-:S02]  /*07b0*/  IMAD.WIDE R10, R9, 0x4, R14 ;  /* 0x00000004090a7825 */ /* 0x004fc400078e020e */
[----:B------:R-:W2:Y:S02]  /*07c0*/  LDG.E.CONSTANT R9, desc[UR6][R12.64+0x500] ;  /* 0x000500060c097981 */ /* 0x000ea4000c1e9900 */
[----:B----4-:R-:W-:Y:S01]  /*07d0*/  FFMA R25, R26, R19, R25 ;  /* 0x000000131a197223 */ /* 0x010fe20000000019 */
[--C-:B------:R-:W-:Y:S01]  /*07e0*/  IMAD.WIDE R18, R21, 0x4, R14.reuse ;  /* 0x0000000415127825 */ /* 0x100fe200078e020e */
[----:B------:R-:W2:Y:S04]  /*07f0*/  LDG.E.CONSTANT R10, desc[UR6][R10.64] ;  /* 0x000000060a0a7981 */ /* 0x000ea8000c1e9900 */
[----:B------:R-:W4:Y:S01]  /*0800*/  LDG.E.CONSTANT R21, desc[UR6][R12.64+0x580] ;  /* 0x000580060c157981 */ /* 0x000f22000c1e9900 */
[----:B---3--:R-:W-:-:S03]  /*0810*/  IMAD.WIDE R16, R29, 0x4, R14 ;  /* 0x000000041d107825 */ /* 0x008fc600078e020e */
[----:B------:R-:W4:Y:S01]  /*0820*/  LDG.E.CONSTANT R18, desc[UR6][R18.64] ;  /* 0x0000000612127981 */ /* 0x000f22000c1e9900 */
[----:B------:R-:W-:-:S03]  /*0830*/  IMAD.WIDE R26, R27, 0x4, R14 ;  /* 0x000000041b1a7825 */ /* 0x000fc600078e020e */
[----:B------:R-:W3:Y:S01]  /*0840*/  LDG.E.CONSTANT R16, desc[UR6][R16.64] ;  /* 0x0000000610107981 */ /* 0x000ee2000c1e9900 */
[----:B------:R-:W-:-:S03]  /*0850*/  FFMA R20, R20, R23, R25 ;  /* 0x0000001714147223 */ /* 0x000fc60000000019 */
[----:B------:R-:W5:Y:S01]  /*0860*/  LDG.E.CONSTANT R27, desc[UR6][R26.64] ;  /* 0x000000061a1b7981 */ /* 0x000f62000c1e9900 */
[----:B------:R-:W-:-:S03]  /*0870*/  IMAD.WIDE R24, R24, 0x4, R14 ;  /* 0x0000000418187825 */ /* 0x000fc600078e020e */
[----:B------:R-:W3:Y:S01]  /*0880*/  LDG.E.CONSTANT R11, desc[UR6][R12.64+0x680] ;  /* 0x000680060c0b7981 */ /* 0x000ee2000c1e9900 */
[----:B------:R-:W-:-:S03]  /*0890*/  IMAD.WIDE R28, R28, 0x4, R14 ;  /* 0x000000041c1c7825 */ /* 0x000fc600078e020e */
[----:B------:R-:W3:Y:S04]  /*08a0*/  LDG.E.CONSTANT R24, desc[UR6][R24.64] ;  /* 0x0000000618187981 */ /* 0x000ee8000c1e9900 */
[----:B------:R-:W3:Y:S04]  /*08b0*/  LDG.E.CONSTANT R14, desc[UR6][R12.64+0x700] ;  /* 0x000700060c0e7981 */ /* 0x000ee8000c1e9900 */
[----:B------:R-:W3:Y:S04]  /*08c0*/  LDG.E.CONSTANT R15, desc[UR6][R12.64+0x780] ;  /* 0x000780060c0f7981 */ /* 0x000ee8000c1e9900 */
[----:B------:R-:W3:Y:S01]  /*08d0*/  LDG.E.CONSTANT R28, desc[UR6][R28.64] ;  /* 0x000000061c1c7981 */ /* 0x000ee2000c1e9900 */
[----:B------:R-:W-:-:S04]  /*08e0*/  IADD3 R8, PT, PT, R8, 0x10, RZ ;  /* 0x0000001008087810 */ /* 0x000fc80007ffe0ff */
[----:B------:R-:W-:Y:S02]  /*08f0*/  ISETP.NE.AND P0, PT, R8, RZ, PT ;  /* 0x000000ff0800720c */ /* 0x000fe40003f05270 */
[----:B------:R-:W-:Y:S02]  /*0900*/  IADD3 R3, PT, PT, R3, 0x200, RZ ;  /* 0x0000020003037810 */ /* 0x000fe40007ffe0ff */
[----:B------:R-:W-:Y:S01]  /*0910*/  IADD3 R4, PT, PT, R4, 0x200, RZ ;  /* 0x0000020004047810 */ /* 0x000fe20007ffe0ff */
[----:B--2---:R-:W-:-:S04]  /*0920*/  FFMA R10, R9, R10, R20 ;  /* 0x0000000a090a7223 */ /* 0x004fc80000000014 */
[----:B----4-:R-:W-:-:S04]  /*0930*/  FFMA R21, R21, R18, R10 ;  /* 0x0000001215157223 */ /* 0x010fc8000000000a */
[----:B-----5:R-:W-:-:S04]  /*0940*/  FFMA R22, R22, R27, R21 ;  /* 0x0000001b16167223 */ /* 0x020fc80000000015 */
[----:B---3--:R-:W-:-:S04]  /*0950*/  FFMA R11, R11, R16, R22 ;  /* 0x000000100b0b7223 */ /* 0x008fc80000000016 */
[----:B------:R-:W-:-:S04]  /*0960*/  FFMA R11, R14, R24, R11 ;  /* 0x000000180e0b7223 */ /* 0x000fc8000000000b */
[----:B------:R-:W-:Y:S01]  /*0970*/  FFMA R18, R15, R28, R11 ;  /* 0x0000001c0f127223 */ /* 0x000fe2000000000b */
[----:B------:R-:W-:Y:S06]  /*0980*/  @P0 BRA `(.L_x_9) ;  /* 0xfffffff800940947 */ /* 0x000fec000383ffff */
[----:B------:R-:W-:Y:S05]  /*0990*/  BSYNC.RECONVERGENT B2 ;  /* 0x0000000000027941 */ /* 0x000fea0003800200 */
.L_x_8:
[----:B------:R-:W-:-:S07]  /*09a0*/  IADD3 R4, PT, PT, R3, 0x20, RZ ;  /* 0x0000002003047810 */ /* 0x000fce0007ffe0ff */
.L_x_7:
[----:B------:R-:W-:Y:S05]  /*09b0*/  BSYNC.RECONVERGENT B1 ;  /* 0x0000000000017941 */ /* 0x000fea0003800200 */
.L_x_6:
[----:B------:R-:W-:-:S13]  /*09c0*/  ISETP.NE.AND P0, PT, R7, RZ, PT ;  /* 0x000000ff0700720c */ /* 0x000fda0003f05270 */
[----:B------:R-:W-:Y:S05]  /*09d0*/  @!P0 BRA `(.L_x_5) ;  /* 0x0000000400b48947 */ /* 0x000fea0003800000 */
[----:B------:R-:W-:Y:S01]  /*09e0*/  ISETP.GE.U32.AND P0, PT, R7, 0x8, PT ;  /* 0x000000080700780c */ /* 0x000fe20003f06070 */
[----:B------:R-:W-:Y:S01]  /*09f0*/  BSSY.RECONVERGENT B1, `(.L_x_10) ;  /* 0x0000032000017945 */ /* 0x000fe20003800200 */
[----:B------:R-:W-:-:S04]  /*0a00*/  LOP3.LUT R24, R5, 0x7, RZ, 0xc0, !PT ;  /* 0x0000000705187812 */ /* 0x000fc800078ec0ff */
[----:B------:R-:W-:-:S07]  /*0a10*/  ISETP.NE.AND P1, PT, R24, RZ, PT ;  /* 0x000000ff1800720c */ /* 0x000fce0003f25270 */
[----:B------:R-:W-:Y:S06]  /*0a20*/  @!P0 BRA `(.L_x_11) ;  /* 0x0000000000b88947 */ /* 0x000fec0003800000 */
[----:B------:R-:W0:Y:S08]  /*0a30*/  LDC.64 R28, c[0x0][0x390] ;  /* 0x0000e400ff1c7b82 */ /* 0x000e300000000a00 */
[----:B------:R-:W1:Y:S08]  /*0a40*/  LDC.64 R10, c[0x0][0x3a0] ;  /* 0x0000e800ff0a7b82 */ /* 0x000e700000000a00 */
[----:B------:R-:W2:Y:S01]  /*0a50*/  LDC.64 R8, c[0x0][0x398] ;  /* 0x0000e600ff087b82 */ /* 0x000ea20000000a00 */
[----:B0-----:R-:W-:-:S05]  /*0a60*/  IMAD.WIDE R28, R4, 0x4, R28 ;  /* 0x00000004041c7825 */ /* 0x001fca00078e021c */
[----:B------:R-:W1:Y:S04]  /*0a70*/  LDG.E.CONSTANT R27, desc[UR6][R28.64] ;  /* 0x000000061c1b7981 */ /* 0x000e68000c1e9900 */
[----:B------:R-:W3:Y:S04]  /*0a80*/  LDG.E.CONSTANT R21, desc[UR6][R28.64+0x80] ;  /* 0x000080061c157981 */ /* 0x000ee8000c1e9900 */
[----:B------:R-:W4:Y:S04]  /*0a90*/  LDG.E.CONSTANT R13, desc[UR6][R28.64+0x100] ;  /* 0x000100061c0d7981 */ /* 0x000f28000c1e9900 */
[----:B------:R-:W5:Y:S01]  /*0aa0*/  LDG.E.CONSTANT R15, desc[UR6][R28.64+0x180] ;  /* 0x000180061c0f7981 */ /* 0x000f62000c1e9900 */
[----:B--2---:R-:W-:-:S03]  /*0ab0*/  IMAD.WIDE R8, R4, 0x4, R8 ;  /* 0x0000000404087825 */ /* 0x004fc600078e0208 */
[----:B------:R-:W2:Y:S04]  /*0ac0*/  LDG.E.CONSTANT R17, desc[UR6][R28.64+0x200] ;  /* 0x000200061c117981 */ /* 0x000ea8000c1e9900 */
[----:B------:R-:W2:Y:S04]  /*0ad0*/  LDG.E.CONSTANT R19, desc[UR6][R28.64+0x280] ;  /* 0x000280061c137981 */ /* 0x000ea8000c1e9900 */
[----:B------:R-:W2:Y:S04]  /*0ae0*/  LDG.E.CONSTANT R7, desc[UR6][R28.64+0x300] ;  /* 0x000300061c077981 */ /* 0x000ea8000c1e9900 */
[----:B------:R-:W2:Y:S04]  /*0af0*/  LDG.E.CONSTANT R3, desc[UR6][R28.64+0x380] ;  /* 0x000380061c037981 */ /* 0x000ea8000c1e9900 */
[----:B------:R-:W2:Y:S04]  /*0b00*/  LDG.E.CONSTANT R23, desc[UR6][R8.64+0x80] ;  /* 0x0000800608177981 */ /* 0x000ea8000c1e9900 */
[----:B------:R-:W2:Y:S04]  /*0b10*/  LDG.E.CONSTANT R25, desc[UR6][R8.64+0x100] ;  /* 0x0001000608197981 */ /* 0x000ea8000c1e9900 */
[----:B------:R-:W2:Y:S01]  /*0b20*/  LDG.E.CONSTANT R28, desc[UR6][R8.64+0x180] ;  /* 0x00018006081c7981 */ /* 0x000ea2000c1e9900 */
[----:B-1----:R-:W-:-:S06]  /*0b30*/  IMAD.WIDE R26, R27, 0x4, R10 ;  /* 0x000000041b1a7825 */ /* 0x002fcc00078e020a */
[----:B------:R-:W2:Y:S04]  /*0b40*/  LDG.E.CONSTANT R26, desc[UR6][R26.64] ;  /* 0x000000061a1a7981 */ /* 0x000ea8000c1e9900 */
[----:B------:R-:W2:Y:S01]  /*0b50*/  LDG.E.CONSTANT R27, desc[UR6][R8.64] ;  /* 0x00000006081b7981 */ /* 0x000ea2000c1e9900 */
[----:B---3--:R-:W-:-:S04]  /*0b60*/  IMAD.WIDE R20, R21, 0x4, R10 ;  /* 0x0000000415147825 */ /* 0x008fc800078e020a */
[--C-:B----4-:R-:W-:Y:S01]  /*0b70*/  IMAD.WIDE R12, R13, 0x4, R10.reuse ;  /* 0x000000040d0c7825 */ /* 0x110fe200078e020a */
[----:B------:R0:W3:Y:S03]  /*0b80*/  LDG.E.CONSTANT R22, desc[UR6][R20.64] ;  /* 0x0000000614167981 */ /* 0x0000e6000c1e9900 */
[--C-:B-----5:R-:W-:Y:S02]  /*0b90*/  IMAD.WIDE R14, R15, 0x4, R10.reuse ;  /* 0x000000040f0e7825 */ /* 0x120fe400078e020a */
[----:B------:R-:W4:Y:S02]  /*0ba0*/  LDG.E.CONSTANT R12, desc[UR6][R12.64] ;  /* 0x000000060c0c7981 */ /* 0x000f24000c1e9900 */
[--C-:B--2---:R-:W-:Y:S02]  /*0bb0*/  IMAD.WIDE R16, R17, 0x4, R10.reuse ;  /* 0x0000000411107825 */ /* 0x104fe400078e020a */
[----:B------:R-:W2:Y:S02]  /*0bc0*/  LDG.E.CONSTANT R15, desc[UR6][R14.64] ;  /* 0x000000060e0f7981 */ /* 0x000ea4000c1e9900 */
[----:B0-----:R-:W-:-:S02]  /*0bd0*/  IMAD.WIDE R20, R7, 0x4, R10 ;  /* 0x0000000407147825 */ /* 0x001fc400078e020a */
[----:B------:R-:W5:Y:S04]  /*0be0*/  LDG.E.CONSTANT R16, desc[UR6][R16.64] ;  /* 0x0000000610107981 */ /* 0x000f68000c1e9900 */
[----:B------:R-:W5:Y:S04]  /*0bf0*/  LDG.E.CONSTANT R7, desc[UR6][R8.64+0x280] ;  /* 0x0002800608077981 */ /* 0x000f68000c1e9900 */
[----:B------:R-:W5:Y:S04]  /*0c00*/  LDG.E.CONSTANT R20, desc[UR6][R20.64] ;  /* 0x0000000614147981 */ /* 0x000f68000c1e9900 */
[----:B------:R-:W5:Y:S01]  /*0c10*/  LDG.E.CONSTANT R14, desc[UR6][R8.64+0x380] ;  /* 0x00038006080e7981 */ /* 0x000f62000c1e9900 */
[----:B------:R-:W-:Y:S01]  /*0c20*/  FFMA R26, R27, R26, R18 ;  /* 0x0000001a1b1a7223 */ /* 0x000fe20000000012 */
[----:B------:R-:W-:-:S02]  /*0c30*/  IMAD.WIDE R18, R19, 0x4, R10 ;  /* 0x0000000413127825 */ /* 0x000fc400078e020a */
[----:B------:R-:W5:Y:S02]  /*0c40*/  LDG.E.CONSTANT R27, desc[UR6][R8.64+0x200] ;  /* 0x00020006081b7981 */ /* 0x000f64000c1e9900 */
[----:B------:R-:W-:Y:S02]  /*0c50*/  IMAD.WIDE R10, R3, 0x4, R10 ;  /* 0x00000004030a7825 */ /* 0x000fe400078e020a */
[----:B------:R-:W5:Y:S04]  /*0c60*/  LDG.E.CONSTANT R18, desc[UR6][R18.64] ;  /* 0x0000000612127981 */ /* 0x000f68000c1e9900 */
[----:B------:R-:W5:Y:S04]  /*0c70*/  LDG.E.CONSTANT R3, desc[UR6][R8.64+0x300] ;  /* 0x0003000608037981 */ /* 0x000f68000c1e9900 */
[----:B------:R-:W5:Y:S01]  /*0c80*/  LDG.E.CONSTANT R10, desc[UR6][R10.64] ;  /* 0x000000060a0a7981 */ /* 0x000f62000c1e9900 */
[----:B---3--:R-:W-:-:S04]  /*0c90*/  FFMA R22, R23, R22, R26 ;  /* 0x0000001617167223 */ /* 0x008fc8000000001a */
[----:B----4-:R-:W-:-:S04]  /*0ca0*/  FFMA R25, R25, R12, R22 ;  /* 0x0000000c19197223 */ /* 0x010fc80000000016 */
[----:B--2---:R-:W-:Y:S01]  /*0cb0*/  FFMA R28, R28, R15, R25 ;  /* 0x0000000f1c1c7223 */ /* 0x004fe20000000019 */
[----:B------:R-:W-:-:S03]  /*0cc0*/  IADD3 R4, PT, PT, R4, 0x100, RZ ;  /* 0x0000010004047810 */ /* 0x000fc60007ffe0ff */
[----:B-----5:R-:W-:-:S04]  /*0cd0*/  FFMA R16, R27, R16, R28 ;  /* 0x000000101b107223 */ /* 0x020fc8000000001c */
[----:B------:R-:W-:-:S04]  /*0ce0*/  FFMA R16, R7, R18, R16 ;  /* 0x0000001207107223 */ /* 0x000fc80000000010 */
[----:B------:R-:W-:-:S04]  /*0cf0*/  FFMA R3, R3, R20, R16 ;  /* 0x0000001403037223 */ /* 0x000fc80000000010 */
[----:B------:R-:W-:-:S07]  /*0d00*/  FFMA R18, R14, R10, R3 ;  /* 0x0000000a0e127223 */ /* 0x000fce0000000003 */
.L_x_11:
[----:B------:R-:W-:Y:S05]  /*0d10*/  BSYNC.RECONVERGENT B1 ;  /* 0x0000000000017941 */ /* 0x000fea0003800200 */
.L_x_10:
[----:B------:R-:W-:Y:S05]  /*0d20*/  @!P1 BRA `(.L_x_5) ;  /* 0x0000000000e09947 */ /* 0x000fea0003800000 */
[----:B------:R-:W-:Y:S01]  /*0d30*/  ISETP.GE.U32.AND P0, PT, R24, 0x4, PT ;  /* 0x000000041800780c */ /* 0x000fe20003f06070 */
[----:B------:R-:W-:Y:S01]  /*0d40*/  BSSY.RECONVERGENT B1, `(.L_x_12) ;  /* 0x000001e000017945 */ /* 0x000fe20003800200 */
[----:B------:R-:W-:-:S04]  /*0d50*/  LOP3.LUT R5, R5, 0x3, RZ, 0xc0, !PT ;  /* 0x0000000305057812 */ /* 0x000fc800078ec0ff */
[----:B------:R-:W-:-:S07]  /*0d60*/  ISETP.NE.AND P1, PT, R5, RZ, PT ;  /* 0x000000ff0500720c */ /* 0x000fce0003f25270 */
[----:B------:R-:W-:Y:S06]  /*0d70*/  @!P0 BRA `(.L_x_13) ;  /* 0x0000000000688947 */ /* 0x000fec0003800000 */
[----:B------:R-:W0:Y:S08]  /*0d80*/  LDC.64 R8, c[0x0][0x390] ;  /* 0x0000e400ff087b82 */ /* 0x000e300000000a00 */
[----:B------:R-:W1:Y:S01]  /*0d90*/  LDC.64 R10, c[0x0][0x398] ;  /* 0x0000e600ff0a7b82 */ /* 0x000e620000000a00 */
[----:B0-----:R-:W-:-:S07]  /*0da0*/  IMAD.WIDE R16, R4, 0x4, R8 ;  /* 0x0000000404107825 */ /* 0x001fce00078e0208 */
[----:B------:R-:W0:Y:S01]  /*0db0*/  LDC.64 R8, c[0x0][0x3a0] ;  /* 0x0000e800ff087b82 */ /* 0x000e220000000a00 */
[----:B------:R-:W0:Y:S04]  /*0dc0*/  LDG.E.CONSTANT R21, desc[UR6][R16.64] ;  /* 0x0000000610157981 */ /* 0x000e28000c1e9900 */
[----:B------:R-:W2:Y:S04]  /*0dd0*/  LDG.E.CONSTANT R13, desc[UR6][R16.64+0x80] ;  /* 0x00008006100d7981 */ /* 0x000ea8000c1e9900 */
[----:B------:R-:W3:Y:S04]  /*0de0*/  LDG.E.CONSTANT R15, desc[UR6][R16.64+0x100] ;  /* 0x00010006100f7981 */ /* 0x000ee8000c1e9900 */
[----:B------:R-:W4:Y:S01]  /*0df0*/  LDG.E.CONSTANT R7, desc[UR6][R16.64+0x180] ;  /* 0x0001800610077981 */ /* 0x000f22000c1e9900 */
[----:B-1----:R-:W-:-:S05]  /*0e00*/  IMAD.WIDE R10, R4, 0x4, R10 ;  /* 0x00000004040a7825 */ /* 0x002fca00078e020a */
[----:B------:R-:W5:Y:S04]  /*0e10*/  LDG.E.CONSTANT R3, desc[UR6][R10.64] ;  /* 0x000000060a037981 */ /* 0x000f68000c1e9900 */
[----:B------:R-:W5:Y:S04]  /*0e20*/  LDG.E.CONSTANT R22, desc[UR6][R10.64+0x80] ;  /* 0x000080060a167981 */ /* 0x000f68000c1e9900 */
[----:B------:R-:W5:Y:S04]  /*0e30*/  LDG.E.CONSTANT R16, desc[UR6][R10.64+0x100] ;  /* 0x000100060a107981 */ /* 0x000f68000c1e9900 */
[----:B------:R-:W5:Y:S01]  /*0e40*/  LDG.E.CONSTANT R24, desc[UR6][R10.64+0x180] ;  /* 0x000180060a187981 */ /* 0x000f62000c1e9900 */
[----:B0-----:R-:W-:-:S04]  /*0e50*/  IMAD.WIDE R20, R21, 0x4, R8 ;  /* 0x0000000415147825 */ /* 0x001fc800078e0208 */
[--C-:B--2---:R-:W-:Y:S02]  /*0e60*/  IMAD.WIDE R12, R13, 0x4, R8.reuse ;  /* 0x000000040d0c7825 */ /* 0x104fe400078e0208 */
[----:B------:R-:W5:Y:S02]  /*0e70*/  LDG.E.CONSTANT R20, desc[UR6][R20.64] ;  /* 0x0000000614147981 */ /* 0x000f64000c1e9900 */
[--C-:B---3--:R-:W-:Y:S02]  /*0e80*/  IMAD.WIDE R14, R15, 0x4, R8.reuse ;  /* 0x000000040f0e7825 */ /* 0x108fe400078e0208 */
[----:B------:R-:W2:Y:S02]  /*0e90*/  LDG.E.CONSTANT R12, desc[UR6][R12.64] ;  /* 0x000000060c0c7981 */ /* 0x000ea4000c1e9900 */
[----:B----4-:R-:W-:Y:S02]  /*0ea0*/  IMAD.WIDE R8, R7, 0x4, R8 ;  /* 0x0000000407087825 */ /* 0x010fe400078e0208 */
[----:B------:R-:W3:Y:S04]  /*0eb0*/  LDG.E.CONSTANT R14, desc[UR6][R14.64] ;  /* 0x000000060e0e7981 */ /* 0x000ee8000c1e9900 */
[----:B------:R-:W4:Y:S01]  /*0ec0*/  LDG.E.CONSTANT R8, desc[UR6][R8.64] ;  /* 0x0000000608087981 */ /* 0x000f22000c1e9900 */
[----:B------:R-:W-:Y:S01]  /*0ed0*/  IADD3 R4, PT, PT, R4, 0x80, RZ ;  /* 0x0000008004047810 */ /* 0x000fe20007ffe0ff */
[----:B-----5:R-:W-:-:S04]  /*0ee0*/  FFMA R3, R3, R20, R18 ;  /* 0x0000001403037223 */ /* 0x020fc80000000012 */
[----:B--2---:R-:W-:-:S04]  /*0ef0*/  FFMA R3, R22, R12, R3 ;  /* 0x0000000c16037223 */ /* 0x004fc80000000003 */
[----:B---3--:R-:W-:-:S04]  /*0f00*/  FFMA R3, R16, R14, R3 ;  /* 0x0000000e10037223 */ /* 0x008fc80000000003 */
[----:B----4-:R-:W-:-:S07]  /*0f10*/  FFMA R18, R24, R8, R3 ;  /* 0x0000000818127223 */ /* 0x010fce0000000003 */
.L_x_13:
[----:B------:R-:W-:Y:S05]  /*0f20*/  BSYNC.RECONVERGENT B1 ;  /* 0x0000000000017941 */ /* 0x000fea0003800200 */
.L_x_12:
[----:B------:R-:W-:Y:S05]  /*0f30*/  @!P1 BRA `(.L_x_5) ;  /* 0x00000000005c9947 */ /* 0x000fea0003800000 */
[----:B------:R-:W0:Y:S08]  /*0f40*/  LDC.64 R12, c[0x0][0x390] ;  /* 0x0000e400ff0c7b82 */ /* 0x000e300000000a00 */
[----:B------:R-:W1:Y:S08]  /*0f50*/  LDC.64 R8, c[0x0][0x3a0] ;  /* 0x0000e800ff087b82 */ /* 0x000e700000000a00 */
[----:B------:R-:W2:Y:S01]  /*0f60*/  LDC.64 R10, c[0x0][0x398] ;  /* 0x0000e600ff0a7b82 */ /* 0x000ea20000000a00 */
[----:B0-----:R-:W-:-:S05]  /*0f70*/  IMAD.WIDE R12, R4, 0x4, R12 ;  /* 0x00000004040c7825 */ /* 0x001fca00078e020c */
[----:B------:R-:W1:Y:S01]  /*0f80*/  LDG.E.CONSTANT R15, desc[UR6][R12.64] ;  /* 0x000000060c0f7981 */ /* 0x000e62000c1e9900 */
[----:B--2---:R-:W-:-:S05]  /*0f90*/  IMAD.WIDE R10, R4, 0x4, R10 ;  /* 0x00000004040a7825 */ /* 0x004fca00078e020a */
[----:B------:R-:W2:Y:S01]  /*0fa0*/  LDG.E.CONSTANT R3, desc[UR6][R10.64] ;  /* 0x000000060a037981 */ /* 0x000ea2000c1e9900 */
[----:B-1----:R-:W-:-:S06]  /*0fb0*/  IMAD.WIDE R14, R15, 0x4, R8 ;  /* 0x000000040f0e7825 */ /* 0x002fcc00078e0208 */
[----:B------:R-:W2:Y:S01]  /*0fc0*/  LDG.E.CONSTANT R14, desc[UR6][R14.64] ;  /* 0x000000060e0e7981 */ /* 0x000ea2000c1e9900 */
[----:B------:R-:W-:Y:S01]  /*0fd0*/  ISETP.NE.AND P0, PT, R5, 0x1, PT ;  /* 0x000000010500780c */ /* 0x000fe20003f05270 */
[----:B--2---:R-:W-:-:S12]  /*0fe0*/  FFMA R18, R3, R14, R18 ;  /* 0x0000000e03127223 */ /* 0x004fd80000000012 */
[----:B------:R-:W-:Y:S05]  /*0ff0*/  @!P0 BRA `(.L_x_5) ;  /* 0x00000000002c8947 */ /* 0x000fea0003800000 */
[----:B------:R-:W-:Y:S01]  /*1000*/  ISETP.NE.AND P0, PT, R5, 0x2, PT ;  /* 0x000000020500780c */ /* 0x000fe20003f05270 */
[----:B------:R-:W2:Y:S04]  /*1010*/  LDG.E.CONSTANT R3, desc[UR6][R10.64+0x80] ;  /* 0x000080060a037981 */ /* 0x000ea8000c1e9900 */
[----:B------:R-:W3:Y:S08]  /*1020*/  LDG.E.CONSTANT R5, desc[UR6][R12.64+0x80] ;  /* 0x000080060c057981 */ /* 0x000ef0000c1e9900 */
[----:B------:R-:W4:Y:S01]  /*1030*/  @P0 LDG.E.CONSTANT R7, desc[UR6][R12.64+0x100] ;  /* 0x000100060c070981 */ /* 0x000f22000c1e9900 */
[----:B---3--:R-:W-:-:S06]  /*1040*/  IMAD.WIDE R4, R5, 0x4, R8 ;  /* 0x0000000405047825 */ /* 0x008fcc00078e0208 */
[----:B------:R-:W2:Y:S01]  /*1050*/  LDG.E.CONSTANT R4, desc[UR6][R4.64] ;  /* 0x0000000604047981 */ /* 0x000ea2000c1e9900 */
[----:B----4-:R-:W-:-:S03]  /*1060*/  @P0 IMAD.WIDE R8, R7, 0x4, R8 ;  /* 0x0000000407080825 */ /* 0x010fc600078e0208 */
[----:B------:R-:W3:Y:S04]  /*1070*/  @P0 LDG.E.CONSTANT R7, desc[UR6][R10.64+0x100] ;  /* 0x000100060a070981 */ /* 0x000ee8000c1e9900 */
[----:B------:R-:W3:Y:S01]  /*1080*/  @P0 LDG.E.CONSTANT R8, desc[UR6][R8.64] ;  /* 0x0000000608080981 */ /* 0x000ee2000c1e9900 */
[----:B--2---:R-:W-:-:S04]  /*1090*/  FFMA R18, R3, R4, R18 ;  /* 0x0000000403127223 */ /* 0x004fc80000000012 */
[----:B---3--:R-:W-:-:S07]  /*10a0*/  @P0 FFMA R18, R7, R8, R18 ;  /* 0x0000000807120223 */ /* 0x008fce0000000012 */
.L_x_5:
[----:B------:R-:W-:Y:S05]  /*10b0*/  BSYNC.RECONVERGENT B0 ;  /* 0x0000000000007941 */ /* 0x000fea0003800200 */
.L_x_4:
[----:B------:R-:W0:Y:S01]  /*10c0*/  SHFL.DOWN PT, R3, R18, 0x10, 0x1f ;  /* 0x0a001f0012037f89 */ /* 0x000e2200000e0000 */
[----:B------:R-:W-:Y:S01]  /*10d0*/  ISETP.NE.AND P0, PT, R0, RZ, PT ;  /* 0x000000ff0000720c */ /* 0x000fe20003f05270 */
[----:B------:R-:W-:Y:S01]  /*10e0*/  BSSY.RECONVERGENT B0, `(.L_x_14) ;  /* 0x000001a000007945 */ /* 0x000fe20003800200 */
[----:B0-----:R-:W-:-:S05]  /*10f0*/  FADD R3, R3, R18 ;  /* 0x0000001203037221 */ /* 0x001fca0000000000 */
[----:B------:R-:W0:Y:S02]  /*1100*/  SHFL.DOWN PT, R4, R3, 0x8, 0x1f ;  /* 0x09001f0003047f89 */ /* 0x000e2400000e0000 */
[----:B0-----:R-:W-:-:S05]  /*1110*/  FADD R4, R3, R4 ;  /* 0x0000000403047221 */ /* 0x001fca0000000000 */
[----:B------:R-:W0:Y:S02]  /*1120*/  SHFL.DOWN PT, R5, R4, 0x4, 0x1f ;  /* 0x08801f0004057f89 */ /* 0x000e2400000e0000 */
[----:B0-----:R-:W-:-:S05]  /*1130*/  FADD R5, R4, R5 ;  /* 0x0000000504057221 */ /* 0x001fca0000000000 */
[----:B------:R-:W0:Y:S02]  /*1140*/  SHFL.DOWN PT, R8, R5, 0x2, 0x1f ;  /* 0x08401f0005087f89 */ /* 0x000e2400000e0000 */
[----:B0-----:R-:W-:-:S05]  /*1150*/  FADD R8, R5, R8 ;  /* 0x0000000805087221 */ /* 0x001fca0000000000 */
[----:B------:R-:W0:Y:S02]  /*1160*/  SHFL.DOWN PT, R7, R8, 0x1, 0x1f ;  /* 0x08201f0008077f89 */ /* 0x000e2400000e0000 */
[----:B0-----:R-:W-:Y:S01]  /*1170*/  FADD R11, R8, R7 ;  /* 0x00000007080b7221 */ /* 0x001fe20000000000 */
[----:B------:R-:W-:Y:S06]  /*1180*/  @P0 BRA `(.L_x_15) ;  /* 0x00000000003c0947 */ /* 0x000fec0003800000 */
[----:B------:R-:W0:Y:S01]  /*1190*/  S2R R3, SR_LANEID ;  /* 0x0000000000037919 */ /* 0x000e220000000000 */
[----:B------:R-:W-:Y:S01]  /*11a0*/  VOTEU.ANY UR8, UPT, PT ;  /* 0x0000000000087886 */ /* 0x000fe200038e0100 */
[----:B------:R-:W1:Y:S01]  /*11b0*/  LDC.64 R4, c[0x0][0x3a8] ;  /* 0x0000ea00ff047b82 */ /* 0x000e620000000a00 */
[----:B------:R-:W0:Y:S07]  /*11c0*/  FLO.U32 R10, UR8 ;  /* 0x00000008000a7d00 */ /* 0x000e2e00080e0000 */
[----:B------:R-:W2:Y:S01]  /*11d0*/  LDC.64 R8, c[0x0][0x3b0] ;  /* 0x0000ec00ff087b82 */ /* 0x000ea20000000a00 */
[----:B------:R-:W2:Y:S01]  /*11e0*/  POPC R7, UR8 ;  /* 0x0000000800077d09 */ /* 0x000ea20008000000 */
[----:B0-----:R-:W-:Y:S01]  /*11f0*/  ISETP.EQ.U32.AND P0, PT, R10, R3, PT ;  /* 0x000000030a00720c */ /* 0x001fe20003f02070 */
[----:B-1----:R-:W-:-:S05]  /*1200*/  IMAD.WIDE R2, R2, 0x4, R4 ;  /* 0x0000000402027825 */ /* 0x002fca00078e0204 */
[----:B------:R-:W-:Y:S07]  /*1210*/  STG.E desc[UR6][R2.64], R11 ;  /* 0x0000000b02007986 */ /* 0x000fee000c101906 */
[----:B--2---:R-:W2:Y:S01]  /*1220*/  @P0 ATOMG.E.ADD.STRONG.GPU PT, R7, desc[UR6][R8.64], R7 ;  /* 0x80000007080709a8 */ /* 0x004ea200081ef106 */
[----:B------:R-:W0:Y:S02]  /*1230*/  S2R R4, SR_LTMASK ;  /* 0x0000000000047919 */ /* 0x000e240000003900 */
[----:B0-----:R-:W-:-:S04]  /*1240*/  LOP3.LUT R4, R4, UR8, RZ, 0xc0, !PT ;  /* 0x0000000804047c12 */ /* 0x001fc8000f8ec0ff */
[----:B------:R-:W0:Y:S01]  /*1250*/  POPC R5, R4 ;  /* 0x0000000400057309 */ /* 0x000e220000000000 */
[----:B--2---:R-:W0:Y:S02]  /*1260*/  SHFL.IDX PT, R6, R7, R10, 0x1f ;  /* 0x00001f0a07067589 */ /* 0x004e2400000e0000 */
[----:B0-----:R-:W-:-:S07]  /*1270*/  IADD3 R6, PT, PT, R6, R5, RZ ;  /* 0x0000000506067210 */ /* 0x001fce0007ffe0ff */
.L_x_15:
[----:B------:R-:W-:Y:S05]  /*1280*/  BSYNC.RECONVERGENT B0 ;  /* 0x0000000000007941 */ /* 0x000fea0003800200 */
.L_x_14:
[----:B------:R-:W0:Y:S01]  /*1290*/  SHFL.IDX PT, R2, R6, RZ, 0x1f ;  /* 0x00001fff06027589 */ /* 0x000e2200000e0000 */
[----:B------:R-:W0:Y:S02]  /*12a0*/  LDCU UR8, c[0x0][0x380] ;  /* 0x00007000ff0877ac */ /* 0x000e240008000800 */
[----:B0-----:R-:W-:-:S13]  /*12b0*/  ISETP.GE.AND P0, PT, R2, UR8, PT ;  /* 0x0000000802007c0c */ /* 0x001fda000bf06270 */
[----:B------:R-:W-:Y:S05]  /*12c0*/  @!P0 BRA `(.L_x_16) ;  /* 0xffffffec00b48947 */ /* 0x000fea000383ffff */
[----:B------:R-:W-:Y:S05]  /*12d0*/  EXIT ;  /* 0x000000000000794d */ /* 0x000fea0003800000 */
.L_x_17:
[----:B------:R-:W-:-:S00]  /*12e0*/  BRA `(.L_x_17) ;  /* 0xfffffffc00fc7947 */ /* 0x000fc0000383ffff */
[----:B------:R-:W-:-:S00]  /*12f0*/  NOP ;  /* 0x0000000000007918 */ /* 0x000fc00000000000 */
        /* <DEDUP_REMOVED lines=8> */
.L_x_71:


//--------------------- .text._Z16lightspmv_kernelILi8EEviPKiS1_PKfS3_PfPi --------------------------
	.section	.text._Z16lightspmv_kernelILi8EEviPKiS1_PKfS3_PfPi,"ax",@progbits
	.align	128
        .global         _Z16lightspmv_kernelILi8EEviPKiS1_PKfS3_PfPi
        .type           _Z16lightspmv_kernelILi8EEviPKiS1_PKfS3_PfPi,@function
        .size           _Z16lightspmv_kernelILi8EEviPKiS1_PKfS3_PfPi,(.L_x_72 - _Z16lightspmv_kernelILi8EEviPKiS1_PKfS3_PfPi)
        .other          _Z16lightspmv_kernelILi8EEviPKiS1_PKfS3_PfPi,@"STO_CUDA_ENTRY STV_DEFAULT"
_Z16lightspmv_kernelILi8EEviPKiS1_PKfS3_PfPi:
.text._Z16lightspmv_kernelILi8EEviPKiS1_PKfS3_PfPi:
        /* <DEDUP_REMOVED lines=10> */
[----:B------:R-:W2:Y:S01]  /*00a0*/  POPC R4, UR6 ;  /* 0x0000000600047d09 */ /* 0x000ea20008000000 */
[----:B0-----:R-:W-:-:S02]  /*00b0*/  ISETP.EQ.U32.AND P0, PT, R6, R7, PT ;  /* 0x000000070600720c */ /* 0x001fc40003f02070 */
[----:B--2---:R-:W-:-:S11]  /*00c0*/  SHF.L.U32 R7, R4, 0x2, RZ ;  /* 0x0000000204077819 */ /* 0x004fd600000006ff */
[----:B-1----:R-:W2:Y:S01]  /*00d0*/  @P0 ATOMG.E.ADD.STRONG.GPU PT, R3, desc[UR4][R2.64], R7 ;  /* 0x80000007020309a8 */ /* 0x002ea200081ef104 */
[----:B------:R-:W0:Y:S02]  /*00e0*/  S2R R8, SR_LTMASK ;  /* 0x0000000000087919 */ /* 0x000e240000003900 */
[----:B0-----:R-:W-:-:S04]  /*00f0*/  LOP3.LUT R8, R8, UR6, RZ, 0xc0, !PT ;  /* 0x0000000608087c12 */ /* 0x001fc8000f8ec0ff */
[----:B------:R-:W0:Y:S01]  /*0100*/  POPC R9, R8 ;  /* 0x0000000800097309 */ /* 0x000e220000000000 */
[----:B--2---:R-:W0:Y:S02]  /*0110*/  SHFL.IDX PT, R4, R3, R6, 0x1f ;  /* 0x00001f0603047589 */ /* 0x004e2400000e0000 */
[----:B0-----:R-:W-:-:S07]  /*0120*/  LEA R4, R9, R4, 0x2 ;  /* 0x0000000409047211 */ /* 0x001fce00078e10ff */
.L_x_19:
[----:B------:R-:W-:Y:S05]  /*0130*/  BSYNC.RECONVERGENT B0 ;  /* 0x0000000000007941 */ /* 0x000fea0003800200 */
.L_x_18:
[----:B------:R-:W0:Y:S01]  /*0140*/  SHFL.IDX PT, R3, R4, RZ, 0x1f ;  /* 0x00001fff04037589 */ /* 0x000e2200000e0000 */
[----:B------:R-:W1:Y:S01]  /*0150*/  LDCU UR6, c[0x0][0x380] ;  /* 0x00007000ff0677ac */ /* 0x000e620008000800 */
[----:B0-----:R-:W-:-:S04]  /*0160*/  LEA.HI R3, R0, R3, RZ, 0x1d ;  /* 0x0000000300037211 */ /* 0x001fc800078fe8ff */
[----:B-1----:R-:W-:-:S13]  /*0170*/  ISETP.GE.AND P0, PT, R3, UR6, PT ;  /* 0x0000000603007c0c */ /* 0x002fda000bf06270 */
[----:B------:R-:W-:Y:S05]  /*0180*/  @P0 EXIT ;  /* 0x000000000000094d */ /* 0x000fea0003800000 */
[----:B------:R-:W-:-:S07]  /*0190*/  LOP3.LUT R2, R5, 0x7, RZ, 0xc0, !PT ;  /* 0x0000000705027812 */ /* 0x000fce00078ec0ff */
.L_x_31:
[----:B------:R-:W0:Y:S02]  /*01a0*/  LDC.64 R6, c[0x0][0x388] ;  /* 0x0000e200ff067b82 */ /* 0x000e240000000a00 */
[----:B0-----:R-:W-:-:S05]  /*01b0*/  IMAD.WIDE R6, R3, 0x4, R6 ;  /* 0x0000000403067825 */ /* 0x001fca00078e0206 */
[----:B------:R-:W2:Y:S04]  /*01c0*/  LDG.E.CONSTANT R9, desc[UR4][R6.64] ;  /* 0x0000000406097981 */ /* 0x000ea8000c1e9900 */
[----:B------:R-:W3:Y:S01]  /*01d0*/  LDG.E.CONSTANT R8, desc[UR4][R6.64+0x4] ;  /* 0x0000040406087981 */ /* 0x000ee2000c1e9900 */
[----:B------:R-:W-:Y:S05]  /*01e0*/  YIELD ;  /* 0x0000000000007946 */ /* 0x000fea0003800000 */
[----:B------:R-:W-:Y:S01]  /*01f0*/  BSSY.RECONVERGENT B0, `(.L_x_20) ;  /* 0x00000da000007945 */ /* 0x000fe20003800200 */
[----:B------:R-:W-:Y:S01]  /*0200*/  HFMA2 R25, -RZ, RZ, 0, 0 ;  /* 0x00000000ff197431 */ /* 0x000fe200000001ff */
[----:B--2---:R-:W-:-:S04]  /*0210*/  IADD3 R5, PT, PT, R2, R9, RZ ;  /* 0x0000000902057210 */ /* 0x004fc80007ffe0ff */
[----:B---3--:R-:W-:-:S13]  /*0220*/  ISETP.GE.AND P0, PT, R5, R8, PT ;  /* 0x000000080500720c */ /* 0x008fda0003f06270 */
[----:B------:R-:W-:Y:S05]  /*0230*/  @P0 BRA `(.L_x_21) ;  /* 0x0000000c00540947 */ /* 0x000fea0003800000 */
[----:B------:R-:W-:Y:S01]  /*0240*/  LOP3.LUT R7, RZ, R2, RZ, 0x33, !PT ;  /* 0x00000002ff077212 */ /* 0x000fe200078e33ff */
[----:B------:R-:W-:Y:S01]  /*0250*/  BSSY.RECONVERGENT B1, `(.L_x_22) ;  /* 0x0000065000017945 */ /* 0x000fe20003800200 */
[----:B------:R-:W-:Y:S02]  /*0260*/  VIADDMNMX R6, R5, 0x8, R8, !PT ;  /* 0x0000000805067846 */ /* 0x000fe40007800108 */
[----:B------:R-:W-:Y:S02]  /*0270*/  MOV R25, RZ ;  /* 0x000000ff00197202 */ /* 0x000fe40000000f00 */
[----:B------:R-:W-:-:S04]  /*0280*/  IADD3 R7, PT, PT, -R9, R6, R7 ;  /* 0x0000000609077210 */ /* 0x000fc80007ffe107 */
[C---:B------:R-:W-:Y:S02]  /*0290*/  ISETP.GE.U32.AND P1, PT, R7.reuse, 0x78, PT ;  /* 0x000000780700780c */ /* 0x040fe40003f26070 */
[----:B------:R-:W-:-:S04]  /*02a0*/  LEA.HI R6, R7, 0x1, RZ, 0x1d ;  /* 0x0000000107067811 */ /* 0x000fc800078fe8ff */
[----:B------:R-:W-:-:S04]  /*02b0*/  LOP3.LUT R8, R6, 0xf, RZ, 0xc0, !PT ;  /* 0x0000000f06087812 */ /* 0x000fc800078ec0ff */
[----:B------:R-:W-:-:S03]  /*02c0*/  ISETP.NE.AND P0, PT, R8, RZ, PT ;  /* 0x000000ff0800720c */ /* 0x000fc60003f05270 */
[----:B------:R-:W-:Y:S10]  /*02d0*/  @!P1 BRA `(.L_x_23) ;  /* 0x0000000400709947 */ /* 0x000ff40003800000 */
[----:B------:R-:W-:Y:S02]  /*02e0*/  LOP3.LUT R7, R6, 0x3ffffff0, RZ, 0xc0, !PT ;  /* 0x3ffffff006077812 */ /* 0x000fe400078ec0ff */
[----:B------:R-:W-:Y:S02]  /*02f0*/  MOV R25, RZ ;  /* 0x000000ff00197202 */ /* 0x000fe40000000f00 */
[----:B------:R-:W-:-:S07]  /*0300*/  IADD3 R7, PT, PT, -R7, RZ, RZ ;  /* 0x000000ff07077210 */ /* 0x000fce0007ffe1ff */
.L_x_24:
[----:B------:R-:W0:Y:S08]  /*0310*/  LDC.64 R16, c[0x0][0x390] ;  /* 0x0000e400ff107b82 */ /* 0x000e300000000a00 */
[----:B------:R-:W1:Y:S08]  /*0320*/  LDC.64 R14, c[0x0][0x3a0] ;  /* 0x0000e800ff0e7b82 */ /* 0x000e700000000a00 */
[----:B------:R-:W2:Y:S01]  /*0330*/  LDC.64 R12, c[0x0][0x398] ;  /* 0x0000e600ff0c7b82 */ /* 0x000ea20000000a00 */
[----:B0-----:R-:W-:-:S05]  /*0340*/  IMAD.WIDE R16, R5, 0x4, R16 ;  /* 0x0000000405107825 */ /* 0x001fca00078e0210 */
[----:B------:R-:W1:Y:S04]  /*0350*/  LDG.E.CONSTANT R27, desc[UR4][R16.64] ;  /* 0x00000004101b7981 */ /* 0x000e68000c1e9900 */
[----:B------:R-:W3:Y:S04]  /*0360*/  LDG.E.CONSTANT R11, desc[UR4][R16.64+0x20] ;  /* 0x00002004100b7981 */ /* 0x000ee8000c1e9900 */
[----:B------:R-:W4:Y:S01]  /*0370*/  LDG.E.CONSTANT R19, desc[UR4][R16.64+0x40] ;  /* 0x0000400410137981 */ /* 0x000f22000c1e9900 */
[----:B--2---:R-:W-:-:S03]  /*0380*/  IMAD.WIDE R12, R5, 0x4, R12 ;  /* 0x00000004050c7825 */ /* 0x004fc600078e020c */
[----:B------:R-:W2:Y:S04]  /*0390*/  LDG.E.CONSTANT R29, desc[UR4][R16.64+0x60] ;  /* 0x00006004101d7981 */ /* 0x000ea8000c1e9900 */
[----:B------:R-:W5:Y:S04]  /*03a0*/  LDG.E.CONSTANT R28, desc[UR4][R12.64] ;  /* 0x000000040c1c7981 */ /* 0x000f68000c1e9900 */
[----:B------:R-:W2:Y:S04]  /*03b0*/  LDG.E.CONSTANT R22, desc[UR4][R12.64+0x20] ;  /* 0x000020040c167981 */ /* 0x000ea8000c1e9900 */
[----:B------:R-:W2:Y:S04]  /*03c0*/  LDG.E.CONSTANT R24, desc[UR4][R16.64+0x80] ;  /* 0x0000800410187981 */ /* 0x000ea8000c1e9900 */
[----:B------:R-:W5:Y:S04]  /*03d0*/  LDG.E.CONSTANT R23, desc[UR4][R16.64+0xa0] ;  /* 0x0000a00410177981 */ /* 0x000f68000c1e9900 */
[----:B------:R-:W2:Y:S04]  /*03e0*/  LDG.E.CONSTANT R20, desc[UR4][R12.64+0x40] ;  /* 0x000040040c147981 */ /* 0x000ea8000c1e9900 */
[----:B------:R-:W2:Y:S01]  /*03f0*/  LDG.E.CONSTANT R21, desc[UR4][R16.64+0xc0] ;  /* 0x0000c00410157981 */ /* 0x000ea2000c1e9900 */
[----:B-1----:R-:W-:-:S04]  /*0400*/  IMAD.WIDE R26, R27, 0x4, R14 ;  /* 0x000000041b1a7825 */ /* 0x002fc800078e020e */
[--C-:B---3--:R-:W-:Y:S02]  /*0410*/  IMAD.WIDE R10, R11, 0x4, R14.reuse ;  /* 0x000000040b0a7825 */ /* 0x108fe400078e020e */
[----:B------:R-:W3:Y:S04]  /*0420*/  LDG.E.CONSTANT R26, desc[UR4][R26.64] ;  /* 0x000000041a1a7981 */ /* 0x000ee8000c1e9900 */
[----:B------:R-:W2:Y:S01]  /*0430*/  LDG.E.CONSTANT R11, desc[UR4][R10.64] ;  /* 0x000000040a0b7981 */ /* 0x000ea2000c1e9900 */
[----:B----4-:R-:W-:-:S05]  /*0440*/  IMAD.WIDE R18, R19, 0x4, R14 ;  /* 0x0000000413127825 */ /* 0x010fca00078e020e */
[----:B------:R5:W4:Y:S02]  /*0450*/  LDG.E.CONSTANT R9, desc[UR4][R18.64] ;  /* 0x0000000412097981 */ /* 0x000b24000c1e9900 */
[----:B-----5:R-:W-:Y:S02]  /*0460*/  IMAD.WIDE R18, R23, 0x4, R14 ;  /* 0x0000000417127825 */ /* 0x020fe400078e020e */
[----:B------:R-:W5:Y:S04]  /*0470*/  LDG.E.CONSTANT R23, desc[UR4][R16.64+0x100] ;  /* 0x0001000410177981 */ /* 0x000f68000c1e9900 */
[----:B------:R-:W5:Y:S01]  /*0480*/  LDG.E.CONSTANT R19, desc[UR4][R18.64] ;  /* 0x0000000412137981 */ /* 0x000f62000c1e9900 */
[----:B---3--:R-:W-:Y:S01]  /*0490*/  FFMA R25, R28, R26, R25 ;  /* 0x0000001a1c197223 */ /* 0x008fe20000000019 */
[----:B--2---:R-:W-:-:S02]  /*04a0*/  IMAD.WIDE R28, R29, 0x4, R14 ;  /* 0x000000041d1c7825 */ /* 0x004fc400078e020e */
[----:B------:R-:W2:Y:S02]  /*04b0*/  LDG.E.CONSTANT R26, desc[UR4][R12.64+0x60] ;  /* 0x000060040c1a7981 */ /* 0x000ea4000c1e9900 */
[----:B------:R-:W-:Y:S01]  /*04c0*/  FFMA R27, R22, R11, R25 ;  /* 0x0000000b161b7223 */ /* 0x000fe20000000019 */
[----:B------:R-:W-:Y:S01]  /*04d0*/  IMAD.WIDE R24, R24, 0x4, R14 ;  /* 0x0000000418187825 */ /* 0x000fe200078e020e */
[----:B------:R-:W2:Y:S04]  /*04e0*/  LDG.E.CONSTANT R10, desc[UR4][R28.64] ;  /* 0x000000041c0a7981 */ /* 0x000ea8000c1e9900 */
[----:B------:R-:W3:Y:S04]  /*04f0*/  LDG.E.CONSTANT R11, desc[UR4][R16.64+0xe0] ;  /* 0x0000e004100b7981 */ /* 0x000ee8000c1e9900 */
[----:B------:R-:W5:Y:S04]  /*0500*/  LDG.E.CONSTANT R25, desc[UR4][R24.64] ;  /* 0x0000000418197981 */ /* 0x000f68000c1e9900 */
[----:B------:R-:W5:Y:S01]  /*0510*/  LDG.E.CONSTANT R22, desc[UR4][R12.64+0xa0] ;  /* 0x0000a0040c167981 */ /* 0x000f62000c1e9900 */
[----:B----4-:R-:W-:-:S03]  /*0520*/  FFMA R9, R20, R9, R27 ;  /* 0x0000000914097223 */ /* 0x010fc6000000001b */
[----:B------:R-:W4:Y:S04]  /*0530*/  LDG.E.CONSTANT R29, desc[UR4][R16.64+0x120] ;  /* 0x00012004101d7981 */ /* 0x000f28000c1e9900 */
[----:B------:R-:W5:Y:S01]  /*0540*/  LDG.E.CONSTANT R24, desc[UR4][R12.64+0x80] ;  /* 0x000080040c187981 */ /* 0x000f62000c1e9900 */
[----:B------:R-:W-:-:S03]  /*0550*/  IMAD.WIDE R20, R21, 0x4, R14 ;  /* 0x0000000415147825 */ /* 0x000fc600078e020e */
[----:B------:R-:W4:Y:S04]  /*0560*/  LDG.E.CONSTANT R27, desc[UR4][R12.64+0xc0] ;  /* 0x0000c0040c1b7981 */ /* 0x000f28000c1e9900 */
[----:B------:R-:W4:Y:S04]  /*0570*/  LDG.E.CONSTANT R20, desc[UR4][R20.64] ;  /* 0x0000000414147981 */ /* 0x000f28000c1e9900 */
[----:B------:R-:W4:Y:S04]  /*0580*/  LDG.E.CONSTANT R28, desc[UR4][R16.64+0x1e0] ;  /* 0x0001e004101c7981 */ /* 0x000f28000c1e9900 */
[----:B------:R-:W4:Y:S01]  /*0590*/  LDG.E.CONSTANT R21, desc[UR4][R16.64+0x160] ;  /* 0x0001600410157981 */ /* 0x000f22000c1e9900 */
[----:B--2---:R-:W-:-:S03]  /*05a0*/  FFMA R9, R26, R10, R9 ;  /* 0x0000000a1a097223 */ /* 0x004fc60000000009 */
[----:B------:R-:W2:Y:S01]  /*05b0*/  LDG.E.CONSTANT R26, desc[UR4][R12.64+0x100] ;  /* 0x000100040c1a7981 */ /* 0x000ea2000c1e9900 */
[----:B---3--:R-:W-:-:S06]  /*05c0*/  IMAD.WIDE R10, R11, 0x4, R14 ;  /* 0x000000040b0a7825 */ /* 0x008fcc00078e020e */
[----:B------:R-:W3:Y:S01]  /*05d0*/  LDG.E.CONSTANT R10, desc[UR4][R10.64] ;  /* 0x000000040a0a7981 */ /* 0x000ee2000c1e9900 */
[----:B-----5:R-:W-:-:S03]  /*05e0*/  FFMA R9, R24, R25, R9 ;  /* 0x0000001918097223 */ /* 0x020fc60000000009 */
[----:B------:R-:W3:Y:S01]  /*05f0*/  LDG.E.CONSTANT R25, desc[UR4][R12.64+0xe0] ;  /* 0x0000e0040c197981 */ /* 0x000ee2000c1e9900 */
[----:B------:R-:W-:Y:S01]  /*0600*/  FFMA R24, R22, R19, R9 ;  /* 0x0000001316187223 */ /* 0x000fe20000000009 */
[--C-:B------:R-:W-:Y:S02]  /*0610*/  IMAD.WIDE R18, R23, 0x4, R14.reuse ;  /* 0x0000000417127825 */ /* 0x100fe400078e020e */
[----:B------:R-:W5:Y:S04]  /*0620*/  LDG.E.CONSTANT R9, desc[UR4][R16.64+0x140] ;  /* 0x0001400410097981 */ /* 0x000f68000c1e9900 */
[----:B------:R0:W2:Y:S01]  /*0630*/  LDG.E.CONSTANT R19, desc[UR4][R18.64] ;  /* 0x0000000412137981 */ /* 0x0000a2000c1e9900 */
[----:B----4-:R-:W-:-:S03]  /*0640*/  IMAD.WIDE R22, R29, 0x4, R14 ;  /* 0x000000041d167825 */ /* 0x010fc600078e020e */
[----:B------:R-:W4:Y:S04]  /*0650*/  LDG.E.CONSTANT R29, desc[UR4][R16.64+0x1a0] ;  /* 0x0001a004101d7981 */ /* 0x000f28000c1e9900 */
[----:B------:R-:W4:Y:S01]  /*0660*/  LDG.E.CONSTANT R23, desc[UR4][R22.64] ;  /* 0x0000000416177981 */ /* 0x000f22000c1e9900 */
[----:B0-----:R-:W-:-:S03]  /*0670*/  FFMA R18, R27, R20, R24 ;  /* 0x000000141b127223 */ /* 0x001fc60000000018 */
[----:B------:R-:W4:Y:S04]  /*0680*/  LDG.E.CONSTANT R27, desc[UR4][R16.64+0x180] ;  /* 0x00018004101b7981 */ /* 0x000f28000c1e9900 */
[----:B------:R-:W4:Y:S04]  /*0690*/  LDG.E.CONSTANT R20, desc[UR4][R12.64+0x120] ;  /* 0x000120040c147981 */ /* 0x000f28000c1e9900 */
[----:B------:R4:W4:Y:S04]  /*06a0*/  LDG.E.CONSTANT R24, desc[UR4][R16.64+0x1c0] ;  /* 0x0001c00410187981 */ /* 0x000928000c1e9900 */
[----:B------:R-:W4:Y:S01]  /*06b0*/  LDG.E.CONSTANT R22, desc[UR4][R12.64+0x180] ;  /* 0x000180040c167981 */ /* 0x000f22000c1e9900 */
[----:B---3--:R-:W-:Y:S01]  /*06c0*/  FFMA R25, R25, R10, R18 ;  /* 0x0000000a19197223 */ /* 0x008fe20000000012 */
[----:B-----5:R-:W-:-:S02]  /*06d0*/  IMAD.WIDE R10, R9, 0x4, R14 ;  /* 0x00000004090a7825 */ /* 0x020fc400078e020e */
[----:B------:R-:W3:Y:S02]  /*06e0*/  LDG.E.CONSTANT R9, desc[UR4][R12.64+0x140] ;  /* 0x000140040c097981 */ /* 0x000ee4000c1e9900 */
[----:B--2---:R-:W-:Y:S01]  /*06f0*/  FFMA R25, R26, R19, R25 ;  /* 0x000000131a197223 */ /* 0x004fe20000000019 */
[--C-:B------:R-:W-:Y:S01]  /*0700*/  IMAD.WIDE R18, R21, 0x4, R14.reuse ;  /* 0x0000000415127825 */ /* 0x100fe200078e020e */
[----:B------:R-:W3:Y:S04]  /*0710*/  LDG.E.CONSTANT R10, desc[UR4][R10.64] ;  /* 0x000000040a0a7981 */ /* 0x000ee8000c1e9900 */
[----:B------:R-:W2:Y:S01]  /*0720*/  LDG.E.CONSTANT R21, desc[UR4][R12.64+0x160] ;  /* 0x000160040c157981 */ /* 0x000ea2000c1e9900 */
[----:B----4-:R-:W-:-:S03]  /*0730*/  IMAD.WIDE R16, R29, 0x4, R14 ;  /* 0x000000041d107825 */ /* 0x010fc600078e020e */
[----:B------:R-:W2:Y:S01]  /*0740*/  LDG.E.CONSTANT R18, desc[UR4][R18.64] ;  /* 0x0000000412127981 */ /* 0x000ea2000c1e9900 */
[----:B------:R-:W-:-:S03]  /*0750*/  IMAD.WIDE R26, R27, 0x4, R14 ;  /* 0x000000041b1a7825 */ /* 0x000fc600078e020e */
[----:B------:R-:W4:Y:S01]  /*0760*/  LDG.E.CONSTANT R16, desc[UR4][R16.64] ;  /* 0x0000000410107981 */ /* 0x000f22000c1e9900 */
[----:B------:R-:W-:-:S03]  /*0770*/  FFMA R20, R20, R23, R25 ;  /* 0x0000001714147223 */ /* 0x000fc60000000019 */
[----:B------:R-:W5:Y:S01]  /*0780*/  LDG.E.CONSTANT R27, desc[UR4][R26.64] ;  /* 0x000000041a1b7981 */ /* 0x000f62000c1e9900 */
[----:B------:R-:W-:-:S03]  /*0790*/  IMAD.WIDE R24, R24, 0x4, R14 ;  /* 0x0000000418187825 */ /* 0x000fc600078e020e */
[----:B------:R-:W4:Y:S01]  /*07a0*/  LDG.E.CONSTANT R11, desc[UR4][R12.64+0x1a0] ;  /* 0x0001a0040c0b7981 */ /* 0x000f22000c1e9900 */
[----:B------:R-:W-:-:S03]  /*07b0*/  IMAD.WIDE R28, R28, 0x4, R14 ;  /* 0x000000041c1c7825 */ /* 0x000fc600078e020e */
[----:B------:R-:W4:Y:S04]  /*07c0*/  LDG.E.CONSTANT R24, desc[UR4][R24.64] ;  /* 0x0000000418187981 */ /* 0x000f28000c1e9900 */
[----:B------:R-:W4:Y:S04]  /*07d0*/  LDG.E.CONSTANT R14, desc[UR4][R12.64+0x1c0] ;  /* 0x0001c0040c0e7981 */ /* 0x000f28000c1e9900 */
[----:B------:R-:W4:Y:S04]  /*07e0*/  LDG.E.CONSTANT R15, desc[UR4][R12.64+0x1e0] ;  /* 0x0001e0040c0f7981 */ /* 0x000f28000c1e9900 */
[----:B------:R-:W4:Y:S01]  /*07f0*/  LDG.E.CONSTANT R28, desc[UR4][R28.64] ;  /* 0x000000041c1c7981 */ /* 0x000f22000c1e9900 */
[----:B------:R-:W-:-:S04]  /*0800*/  IADD3 R7, PT, PT, R7, 0x10, RZ ;  /* 0x0000001007077810 */ /* 0x000fc80007ffe0ff */
[----:B------:R-:W-:Y:S02]  /*0810*/  ISETP.NE.AND P1, PT, R7, RZ, PT ;  /* 0x000000ff0700720c */ /* 0x000fe40003f25270 */
[----:B------:R-:W-:Y:S01]  /*0820*/  IADD3 R5, PT, PT, R5, 0x80, RZ ;  /* 0x0000008005057810 */ /* 0x000fe20007ffe0ff */
[----:B---3--:R-:W-:-:S04]  /*0830*/  FFMA R10, R9, R10, R20 ;  /* 0x0000000a090a7223 */ /* 0x008fc80000000014 */
[----:B--2---:R-:W-:-:S04]  /*0840*/  FFMA R21, R21, R18, R10 ;  /* 0x0000001215157223 */ /* 0x004fc8000000000a */
[----:B-----5:R-:W-:-:S04]  /*0850*/  FFMA R22, R22, R27, R21 ;  /* 0x0000001b16167223 */ /* 0x020fc80000000015 */
[----:B----4-:R-:W-:-:S04]  /*0860*/  FFMA R11, R11, R16, R22 ;  /* 0x000000100b0b7223 */ /* 0x010fc80000000016 */
[----:B------:R-:W-:-:S04]  /*0870*/  FFMA R11, R14, R24, R11 ;  /* 0x000000180e0b7223 */ /* 0x000fc8000000000b */
[----:B------:R-:W-:Y:S01]  /*0880*/  FFMA R25, R15, R28, R11 ;  /* 0x0000001c0f197223 */ /* 0x000fe2000000000b */
[----:B------:R-:W-:Y:S06]  /*0890*/  @P1 BRA `(.L_x_24) ;  /* 0xfffffff8009c1947 */ /* 0x000fec000383ffff */
.L_x_23:
[----:B------:R-:W-:Y:S05]  /*08a0*/  BSYNC.RECONVERGENT B1 ;  /* 0x0000000000017941 */ /* 0x000fea0003800200 */
.L_x_22:
        /* <DEDUP_REMOVED lines=17> */
[----:B------:R-:W4:Y:S04]  /*09c0*/  LDG.E.CONSTANT R23, desc[UR4][R26.64+0xa0] ;  /* 0x0000a0041a177981 */ /* 0x000f28000c1e9900 */
[----:B------:R-:W2:Y:S04]  /*09d0*/  LDG.E.CONSTANT R17, desc[UR4][R26.64+0xc0] ;  /* 0x0000c0041a117981 */ /* 0x000ea8000c1e9900 */
[----:B------:R3:W2:Y:S04]  /*09e0*/  LDG.E.CONSTANT R29, desc[UR4][R26.64+0xe0] ;  /* 0x0000e0041a1d7981 */ /* 0x0006a8000c1e9900 */
[----:B------:R-:W2:Y:S04]  /*09f0*/  LDG.E.CONSTANT R9, desc[UR4][R18.64+0x20] ;  /* 0x0000200412097981 */ /* 0x000ea8000c1e9900 */
[----:B------:R-:W2:Y:S04]  /*0a00*/  LDG.E.CONSTANT R10, desc[UR4][R18.64+0x40] ;  /* 0x00004004120a7981 */ /* 0x000ea8000c1e9900 */
[----:B------:R-:W2:Y:S04]  /*0a10*/  LDG.E.CONSTANT R11, desc[UR4][R18.64+0x60] ;  /* 0x00006004120b7981 */ /* 0x000ea8000c1e9900 */
[----:B------:R-:W2:Y:S01]  /*0a20*/  LDG.E.CONSTANT R24, desc[UR4][R18.64+0xc0] ;  /* 0x0000c00412187981 */ /* 0x000ea2000c1e9900 */
[----:B-1----:R-:W-:-:S06]  /*0a30*/  IMAD.WIDE R12, R13, 0x4, R14 ;  /* 0x000000040d0c7825 */ /* 0x002fcc00078e020e */
[----:B------:R-:W5:Y:S01]  /*0a40*/  LDG.E.CONSTANT R12, desc[UR4][R12.64] ;  /* 0x000000040c0c7981 */ /* 0x000f62000c1e9900 */
[----:B---3--:R-:W-:-:S06]  /*0a50*/  IMAD.WIDE R26, R22, 0x4, R14 ;  /* 0x00000004161a7825 */ /* 0x008fcc00078e020e */
[----:B------:R-:W3:Y:S04]  /*0a60*/  LDG.E.CONSTANT R26, desc[UR4][R26.64] ;  /* 0x000000041a1a7981 */ /* 0x000ee8000c1e9900 */
[----:B------:R-:W3:Y:S01]  /*0a70*/  LDG.E.CONSTANT R13, desc[UR4][R18.64+0xa0] ;  /* 0x0000a004120d7981 */ /* 0x000ee2000c1e9900 */
[----:B----4-:R-:W-:-:S06]  /*0a80*/  IMAD.WIDE R22, R23, 0x4, R14 ;  /* 0x0000000417167825 */ /* 0x010fcc00078e020e */
[----:B------:R-:W4:Y:S01]  /*0a90*/  LDG.E.CONSTANT R22, desc[UR4][R22.64] ;  /* 0x0000000416167981 */ /* 0x000f22000c1e9900 */
[----:B-----5:R-:W-:-:S03]  /*0aa0*/  FFMA R8, R8, R12, R25 ;  /* 0x0000000c08087223 */ /* 0x020fc60000000019 */
[----:B------:R-:W5:Y:S04]  /*0ab0*/  LDG.E.CONSTANT R12, desc[UR4][R18.64+0x80] ;  /* 0x00008004120c7981 */ /* 0x000f68000c1e9900 */
[----:B------:R0:W4:Y:S02]  /*0ac0*/  LDG.E.CONSTANT R25, desc[UR4][R18.64+0xe0] ;  /* 0x0000e00412197981 */ /* 0x000124000c1e9900 */
[----:B0-----:R-:W-:-:S05]  /*0ad0*/  IMAD.WIDE R18, R20, 0x4, R14 ;  /* 0x0000000414127825 */ /* 0x001fca00078e020e */
[----:B------:R0:W5:Y:S01]  /*0ae0*/  LDG.E.CONSTANT R27, desc[UR4][R18.64] ;  /* 0x00000004121b7981 */ /* 0x000162000c1e9900 */
[----:B--2---:R-:W-:-:S06]  /*0af0*/  IMAD.WIDE R20, R21, 0x4, R14 ;  /* 0x0000000415147825 */ /* 0x004fcc00078e020e */
[----:B------:R-:W2:Y:S01]  /*0b00*/  LDG.E.CONSTANT R21, desc[UR4][R20.64] ;  /* 0x0000000414157981 */ /* 0x000ea2000c1e9900 */
[----:B0-----:R-:W-:-:S06]  /*0b10*/  IMAD.WIDE R18, R16, 0x4, R14 ;  /* 0x0000000410127825 */ /* 0x001fcc00078e020e */
[----:B------:R-:W4:Y:S01]  /*0b20*/  LDG.E.CONSTANT R18, desc[UR4][R18.64] ;  /* 0x0000000412127981 */ /* 0x000f22000c1e9900 */
[----:B------:R-:W-:-:S04]  /*0b30*/  IMAD.WIDE R16, R17, 0x4, R14 ;  /* 0x0000000411107825 */ /* 0x000fc800078e020e */
[----:B------:R-:W-:Y:S02]  /*0b40*/  IMAD.WIDE R14, R29, 0x4, R14 ;  /* 0x000000041d0e7825 */ /* 0x000fe400078e020e */
[----:B------:R-:W2:Y:S04]  /*0b50*/  LDG.E.CONSTANT R16, desc[UR4][R16.64] ;  /* 0x0000000410107981 */ /* 0x000ea8000c1e9900 */
[----:B------:R-:W2:Y:S01]  /*0b60*/  LDG.E.CONSTANT R14, desc[UR4][R14.64] ;  /* 0x000000040e0e7981 */ /* 0x000ea2000c1e9900 */
[----:B---3--:R-:W-:Y:S01]  /*0b70*/  FFMA R9, R9, R26, R8 ;  /* 0x0000001a09097223 */ /* 0x008fe20000000008 */
[----:B------:R-:W-:-:S03]  /*0b80*/  IADD3 R5, PT, PT, R5, 0x40, RZ ;  /* 0x0000004005057810 */ /* 0x000fc60007ffe0ff */
[----:B-----5:R-:W-:-:S04]  /*0b90*/  FFMA R10, R10, R27, R9 ;  /* 0x0000001b0a0a7223 */ /* 0x020fc80000000009 */
[----:B----4-:R-:W-:-:S04]  /*0ba0*/  FFMA R11, R11, R18, R10 ;  /* 0x000000120b0b7223 */ /* 0x010fc8000000000a */
[----:B--2---:R-:W-:-:S04]  /*0bb0*/  FFMA R12, R12, R21, R11 ;  /* 0x000000150c0c7223 */ /* 0x004fc8000000000b */
[----:B------:R-:W-:-:S04]  /*0bc0*/  FFMA R13, R13, R22, R12 ;  /* 0x000000160d0d7223 */ /* 0x000fc8000000000c */
[----:B------:R-:W-:-:S04]  /*0bd0*/  FFMA R24, R24, R16, R13 ;  /* 0x0000001018187223 */ /* 0x000fc8000000000d */
[----:B------:R-:W-:-:S07]  /*0be0*/  FFMA R25, R25, R14, R24 ;  /* 0x0000000e19197223 */ /* 0x000fce0000000018 */
.L_x_26:
[----:B------:R-:W-:Y:S05]  /*0bf0*/  BSYNC.RECONVERGENT B1 ;  /* 0x0000000000017941 */ /* 0x000fea0003800200 */
.L_x_25:
        /* <DEDUP_REMOVED lines=32> */
.L_x_28:
[----:B------:R-:W-:Y:S05]  /*0e00*/  BSYNC.RECONVERGENT B1 ;  /* 0x0000000000017941 */ /* 0x000fea0003800200 */
.L_x_27:
        /* <DEDUP_REMOVED lines=16> */
[----:B------:R-:W4:Y:S04]  /*0f10*/  @P0 LDG.E.CONSTANT R5, desc[UR4][R10.64+0x40] ;  /* 0x000040040a050981 */ /* 0x000f28000c1e9900 */
[----:B------:R-:W5:Y:S01]  /*0f20*/  @P0 LDG.E.CONSTANT R16, desc[UR4][R12.64+0x40] ;  /* 0x000040040c100981 */ /* 0x000f62000c1e9900 */
[----:B--2---:R-:W-:-:S06]  /*0f30*/  IMAD.WIDE R6, R7, 0x4, R8 ;  /* 0x0000000407067825 */ /* 0x004fcc00078e0208 */
[----:B------:R-:W3:Y:S01]  /*0f40*/  LDG.E.CONSTANT R6, desc[UR4][R6.64] ;  /* 0x0000000406067981 */ /* 0x000ee2000c1e9900 */
[----:B----4-:R-:W-:-:S06]  /*0f50*/  @P0 IMAD.WIDE R8, R5, 0x4, R8 ;  /* 0x0000000405080825 */ /* 0x010fcc00078e0208 */
[----:B------:R-:W5:Y:S01]  /*0f60*/  @P0 LDG.E.CONSTANT R8, desc[UR4][R8.64] ;  /* 0x0000000408080981 */ /* 0x000f62000c1e9900 */
[----:B---3--:R-:W-:-:S04]  /*0f70*/  FFMA R25, R14, R6, R25 ;  /* 0x000000060e197223 */ /* 0x008fc80000000019 */
[----:B-----5:R-:W-:-:S07]  /*0f80*/  @P0 FFMA R25, R16, R8, R25 ;  /* 0x0000000810190223 */ /* 0x020fce0000000019 */
.L_x_21:
[----:B------:R-:W-:Y:S05]  /*0f90*/  BSYNC.RECONVERGENT B0 ;  /* 0x0000000000007941 */ /* 0x000fea0003800200 */
.L_x_20:
[----:B------:R-:W-:Y:S01]  /*0fa0*/  UMOV UR6, 0xffffffff ;  /* 0xffffffff00067882 */ /* 0x000fe20000000000 */
[----:B------:R-:W-:Y:S02]  /*0fb0*/  ISETP.NE.AND P0, PT, R2, RZ, PT ;  /* 0x000000ff0200720c */ /* 0x000fe40003f05270 */
[----:B------:R-:W-:Y:S11]  /*0fc0*/  BRA.DIV UR6, `(.L_x_29) ;  /* 0x00000002067c7947 */ /* 0x000ff6000b800000 */
[----:B------:R-:W0:Y:S02]  /*0fd0*/  SHFL.DOWN PT, R6, R25, 0x4, 0x181f ;  /* 0x08981f0019067f89 */ /* 0x000e2400000e0000 */
[----:B0-----:R-:W-:-:S05]  /*0fe0*/  FADD R6, R6, R25 ;  /* 0x0000001906067221 */ /* 0x001fca0000000000 */
[----:B------:R-:W0:Y:S02]  /*0ff0*/  SHFL.DOWN PT, R5, R6, 0x2, 0x181f ;  /* 0x08581f0006057f89 */ /* 0x000e2400000e0000 */
[----:B0-----:R-:W-:-:S05]  /*1000*/  FADD R5, R6, R5 ;  /* 0x0000000506057221 */ /* 0x001fca0000000000 */
[----:B------:R0:W1:Y:S02]  /*1010*/  SHFL.DOWN PT, R8, R5, 0x1, 0x181f ;  /* 0x08381f0005087f89 */ /* 0x00006400000e0000 */
.L_x_36:
[----:B------:R-:W2:Y:S01]  /*1020*/  @!P0 LDC.64 R6, c[0x0][0x3a8] ;  /* 0x0000ea00ff068b82 */ /* 0x000ea20000000a00 */
[----:B01----:R-:W-:Y:S01]  /*1030*/  FADD R5, R5, R8 ;  /* 0x0000000805057221 */ /* 0x003fe20000000000 */
[----:B--2---:R-:W-:-:S05]  /*1040*/  @!P0 IMAD.WIDE R6, R3, 0x4, R6 ;  /* 0x0000000403068825 */ /* 0x004fca00078e0206 */
[----:B------:R0:W-:Y:S01]  /*1050*/  @!P0 STG.E desc[UR4][R6.64], R5 ;  /* 0x0000000506008986 */ /* 0x0001e2000c101904 */
[----:B------:R-:W-:-:S13]  /*1060*/  ISETP.NE.AND P0, PT, R0, RZ, PT ;  /* 0x000000ff0000720c */ /* 0x000fda0003f05270 */
[----:B0-----:R-:W-:Y:S05]  /*1070*/  @P0 BRA `(.L_x_30) ;  /* 0x0000000000340947 */ /* 0x001fea0003800000 */
[----:B------:R-:W0:Y:S01]  /*1080*/  S2R R4, SR_LANEID ;  /* 0x0000000000047919 */ /* 0x000e220000000000 */
[----:B------:R-:W-:Y:S01]  /*1090*/  VOTEU.ANY UR6, UPT, PT ;  /* 0x0000000000067886 */ /* 0x000fe200038e0100 */
[----:B------:R-:W1:Y:S01]  /*10a0*/  LDC.64 R6, c[0x0][0x3b0] ;  /* 0x0000ec00ff067b82 */ /* 0x000e620000000a00 */
[----:B------:R-:W-:Y:S08]  /*10b0*/  FLO.U32 R5, UR6 ;  /* 0x0000000600057d00 */ /* 0x000ff000080e0000 */
[----:B------:R-:W2:Y:S02]  /*10c0*/  POPC R3, UR6 ;  /* 0x0000000600037d09 */ /* 0x000ea40008000000 */
[----:B--2---:R-:W-:-:S02]  /*10d0*/  SHF.L.U32 R3, R3, 0x2, RZ ;  /* 0x0000000203037819 */ /* 0x004fc400000006ff */
[----:B0-----:R-:W-:-:S13]  /*10e0*/  ISETP.EQ.U32.AND P0, PT, R5, R4, PT ;  /* 0x000000040500720c */ /* 0x001fda0003f02070 */
[----:B-1----:R-:W2:Y:S01]  /*10f0*/  @P0 ATOMG.E.ADD.STRONG.GPU PT, R6, desc[UR4][R6.64], R3 ;  /* 0x80000003060609a8 */ /* 0x002ea200081ef104 */
[----:B------:R-:W0:Y:S02]  /*1100*/  S2R R8, SR_LTMASK ;  /* 0x0000000000087919 */ /* 0x000e240000003900 */
[----:B0-----:R-:W-:-:S04]  /*1110*/  LOP3.LUT R8, R8, UR6, RZ, 0xc0, !PT ;  /* 0x0000000608087c12 */ /* 0x001fc8000f8ec0ff */
[----:B------:R-:W0:Y:S01]  /*1120*/  POPC R9, R8 ;  /* 0x0000000800097309 */ /* 0x000e220000000000 */
[----:B--2---:R-:W0:Y:S02]  /*1130*/  SHFL.IDX PT, R4, R6, R5, 0x1f ;  /* 0x00001f0506047589 */ /* 0x004e2400000e0000 */
[----:B0-----:R-:W-:-:S07]  /*1140*/  LEA R4, R9, R4, 0x2 ;  /* 0x0000000409047211 */ /* 0x001fce00078e10ff */
.L_x_30:
[----:B------:R-:W-:Y:S05]  /*1150*/  WARPSYNC.ALL ;  /* 0x0000000000007948 */ /* 0x000fea0003800000 */
[----:B------:R-:W0:Y:S01]  /*1160*/  SHFL.IDX PT, R3, R4, RZ, 0x1f ;  /* 0x00001fff04037589 */ /* 0x000e2200000e0000 */
[----:B------:R-:W1:Y:S01]  /*1170*/  LDCU UR6, c[0x0][0x380] ;  /* 0x00007000ff0677ac */ /* 0x000e620008000800 */
[----:B0-----:R-:W-:-:S04]  /*1180*/  LEA.HI R3, R0, R3, RZ, 0x1d ;  /* 0x0000000300037211 */ /* 0x001fc800078fe8ff */
[----:B-1----:R-:W-:-:S13]  /*1190*/  ISETP.GE.AND P0, PT, R3, UR6, PT ;  /* 0x0000000603007c0c */ /* 0x002fda000bf06270 */
[----:B------:R-:W-:Y:S05]  /*11a0*/  @!P0 BRA `(.L_x_31) ;  /* 0xffffffec00fc8947 */ /* 0x000fea000383ffff */
[----:B------:R-:W-:Y:S05]  /*11b0*/  EXIT ;  /* 0x000000000000794d */ /* 0x000fea0003800000 */
.L_x_29:
[----:B------:R-:W-:Y:S01]  /*11c0*/  HFMA2 R9, -RZ, RZ, 0, 2.384185791015625e-07 ;  /* 0x00000004ff097431 */ /* 0x000fe200000001ff */
[----:B------:R-:W-:Y:S01]  /*11d0*/  BSSY B0, `(.L_x_32) ;  /* 0x0000007000007945 */ /* 0x000fe20003800000 */
[----:B------:R-:W-:Y:S02]  /*11e0*/  MOV R6, R25 ;  /* 0x0000001900067202 */ /* 0x000fe40000000f00 */
[----:B------:R-:W-:Y:S02]  /*11f0*/  MOV R10, 0x181f ;  /* 0x0000181f000a7802 */ /* 0x000fe40000000f00 */
[----:B------:R-:W-:-:S07]  /*1200*/  MOV R7, 0xffffffff ;  /* 0xffffffff00077802 */ /* 0x000fce0000000f00 */
[----:B------:R-:W-:Y:S05]  /*1210*/  WARPSYNC.COLLECTIVE R7, `(.L_x_33) ;  /* 0x0000000007087348 */ /* 0x000fea0003c00000 */
[----:B------:R0:W1:Y:S02]  /*1220*/  SHFL.DOWN P1, R8, R6, R9, R10 ;  /* 0x0800000906087389 */ /* 0x000064000002000a */
[----:B01----:R-:W-:Y:S05]  /*1230*/  ENDCOLLECTIVE ;  /* 0x000000000000791b */ /* 0x003fea0003800000 */
.L_x_33:
[----:B------:R-:W-:Y:S05]  /*1240*/  BSYNC B0 ;  /* 0x0000000000007941 */ /* 0x000fea0003800000 */
.L_x_32:
[----:B------:R-:W-:Y:S01]  /*1250*/  MOV R6, R8 ;  /* 0x0000000800067202 */ /* 0x000fe20000000f00 */
[----:B------:R-:W-:Y:S01]  /*1260*/  HFMA2 R9, -RZ, RZ, 0, 1.1920928955078125e-07 ;  /* 0x00000002ff097431 */ /* 0x000fe200000001ff */
[----:B------:R-:W-:Y:S02]  /*1270*/  MOV R10, 0x181f ;  /* 0x0000181f000a7802 */ /* 0x000fe40000000f00 */
[----:B------:R-:W-:Y:S01]  /*1280*/  MOV R7, 0xffffffff ;  /* 0xffffffff00077802 */ /* 0x000fe20000000f00 */
[----:B------:R-:W-:-:S07]  /*1290*/  FADD R6, R6, R25 ;  /* 0x0000001906067221 */ /* 0x000fce0000000000 */
[----:B------:R-:W-:Y:S05]  /*12a0*/  WARPSYNC.COLLECTIVE R7, `(.L_x_34) ;  /* 0x0000000007087348 */ /* 0x000fea0003c00000 */
[----:B------:R0:W1:Y:S02]  /*12b0*/  SHFL.DOWN P1, R8, R6, R9, R10 ;  /* 0x0800000906087389 */ /* 0x000064000002000a */
[----:B01----:R-:W-:Y:S05]  /*12c0*/  ENDCOLLECTIVE ;  /* 0x000000000000791b */ /* 0x003fea0003800000 */
.L_x_34:
[----:B------:R-:W-:Y:S01]  /*12d0*/  HFMA2 R9, -RZ, RZ, 0, 5.9604644775390625e-08 ;  /* 0x00000001ff097431 */ /* 0x000fe200000001ff */
[----:B------:R-:W-:-:S05]  /*12e0*/  MOV R5, R8 ;  /* 0x0000000800057202 */ /* 0x000fca0000000f00 */
[----:B------:R-:W-:-:S05]  /*12f0*/  FADD R5, R6, R5 ;  /* 0x0000000506057221 */ /* 0x000fca0000000000 */
[----:B------:R-:W-:-:S07]  /*1300*/  MOV R6, R5 ;  /* 0x0000000500067202 */ /* 0x000fce0000000f00 */
[----:B------:R-:W-:Y:S05]  /*1310*/  WARPSYNC.COLLECTIVE R7, `(.L_x_35) ;  /* 0x0000000007087348 */ /* 0x000fea0003c00000 */
[----:B------:R0:W1:Y:S02]  /*1320*/  SHFL.DOWN P1, R8, R6, R9, R10 ;  /* 0x0800000906087389 */ /* 0x000064000002000a */
[----:B01----:R-:W-:Y:S05]  /*1330*/  ENDCOLLECTIVE ;  /* 0x000000000000791b */ /* 0x003fea0003800000 */
.L_x_35:
[----:B------:R-:W-:Y:S05]  /*1340*/  BRA `(.L_x_36) ;  /* 0xfffffffc00347947 */ /* 0x000fea000383ffff */
.L_x_37:
        /* <DEDUP_REMOVED lines=11> */
.L_x_72:


//--------------------- .text._Z16lightspmv_kernelILi4EEviPKiS1_PKfS3_PfPi --------------------------
	.section	.text._Z16lightspmv_kernelILi4EEviPKiS1_PKfS3_PfPi,"ax",@progbits
	.align	128
        .global         _Z16lightspmv_kernelILi4EEviPKiS1_PKfS3_PfPi
        .type           _Z16lightspmv_kernelILi4EEviPKiS1_PKfS3_PfPi,@function
        .size           _Z16lightspmv_kernelILi4EEviPKiS1_PKfS3_PfPi,(.L_x_73 - _Z16lightspmv_kernelILi4EEviPKiS1_PKfS3_PfPi)
        .other          _Z16lightspmv_kernelILi4EEviPKiS1_PKfS3_PfPi,@"STO_CUDA_ENTRY STV_DEFAULT"
_Z16lightspmv_kernelILi4EEviPKiS1_PKfS3_PfPi:
.text._Z16lightspmv_kernelILi4EEviPKiS1_PKfS3_PfPi:
        /* <DEDUP_REMOVED lines=19> */
.L_x_39:
[----:B------:R-:W-:Y:S05]  /*0130*/  BSYNC.RECONVERGENT B0 ;  /* 0x0000000000007941 */ /* 0x000fea0003800200 */
.L_x_38:
[----:B------:R-:W0:Y:S01]  /*0140*/  SHFL.IDX PT, R3, R4, RZ, 0x1f ;  /* 0x00001fff04037589 */ /* 0x000e2200000e0000 */
[----:B------:R-:W1:Y:S01]  /*0150*/  LDCU UR6, c[0x0][0x380] ;  /* 0x00007000ff0677ac */ /* 0x000e620008000800 */
[----:B0-----:R-:W-:-:S04]  /*0160*/  LEA.HI R3, R0, R3, RZ, 0x1e ;  /* 0x0000000300037211 */ /* 0x001fc800078ff0ff */
[----:B-1----:R-:W-:-:S13]  /*0170*/  ISETP.GE.AND P0, PT, R3, UR6, PT ;  /* 0x0000000603007c0c */ /* 0x002fda000bf06270 */
[----:B------:R-:W-:Y:S05]  /*0180*/  @P0 EXIT ;  /* 0x000000000000094d */ /* 0x000fea0003800000 */
[----:B------:R-:W-:-:S07]  /*0190*/  LOP3.LUT R2, R5, 0x3, RZ, 0xc0, !PT ;  /* 0x0000000305027812 */ /* 0x000fce00078ec0ff */
.L_x_51:
        /* <DEDUP_REMOVED lines=23> */
.L_x_44:
        /* <DEDUP_REMOVED lines=89> */
.L_x_43:
[----:B------:R-:W-:Y:S05]  /*08a0*/  BSYNC.RECONVERGENT B1 ;  /* 0x0000000000017941 */ /* 0x000fea0003800200 */
.L_x_42:
        /* <DEDUP_REMOVED lines=52> */
.L_x_46:
[----:B------:R-:W-:Y:S05]  /*0bf0*/  BSYNC.RECONVERGENT B1 ;  /* 0x0000000000017941 */ /* 0x000fea0003800200 */
.L_x_45:
        /* <DEDUP_REMOVED lines=32> */
.L_x_48:
[----:B------:R-:W-:Y:S05]  /*0e00*/  BSYNC.RECONVERGENT B1 ;  /* 0x0000000000017941 */ /* 0x000fea0003800200 */
.L_x_47:
        /* <DEDUP_REMOVED lines=24> */
.L_x_41:
[----:B------:R-:W-:Y:S05]  /*0f90*/  BSYNC.RECONVERGENT B0 ;  /* 0x0000000000007941 */ /* 0x000fea0003800200 */
.L_x_40:
[----:B------:R-:W-:Y:S01]  /*0fa0*/  UMOV UR6, 0xffffffff ;  /* 0xffffffff00067882 */ /* 0x000fe20000000000 */
[----:B------:R-:W-:Y:S02]  /*0fb0*/  ISETP.NE.AND P0, PT, R2, RZ, PT ;  /* 0x000000ff0200720c */ /* 0x000fe40003f05270 */
[----:B------:R-:W-:Y:S11]  /*0fc0*/  BRA.DIV UR6, `(.L_x_49) ;  /* 0x0000000206747947 */ /* 0x000ff6000b800000 */
[----:B------:R-:W0:Y:S02]  /*0fd0*/  SHFL.DOWN PT, R6, R25, 0x2, 0x1c1f ;  /* 0x085c1f0019067f89 */ /* 0x000e2400000e0000 */
[----:B0-----:R-:W-:-:S05]  /*0fe0*/  FADD R5, R6, R25 ;  /* 0x0000001906057221 */ /* 0x001fca0000000000 */
[----:B------:R0:W1:Y:S02]  /*0ff0*/  SHFL.DOWN PT, R8, R5, 0x1, 0x1c1f ;  /* 0x083c1f0005087f89 */ /* 0x00006400000e0000 */
.L_x_55:
        /* <DEDUP_REMOVED lines=19> */
.L_x_50:
[----:B------:R-:W-:Y:S05]  /*1130*/  WARPSYNC.ALL ;  /* 0x0000000000007948 */ /* 0x000fea0003800000 */
[----:B------:R-:W0:Y:S01]  /*1140*/  SHFL.IDX PT, R3, R4, RZ, 0x1f ;  /* 0x00001fff04037589 */ /* 0x000e2200000e0000 */
[----:B------:R-:W1:Y:S01]  /*1150*/  LDCU UR6, c[0x0][0x380] ;  /* 0x00007000ff0677ac */ /* 0x000e620008000800 */
[----:B0-----:R-:W-:-:S04]  /*1160*/  LEA.HI R3, R0, R3, RZ, 0x1e ;  /* 0x0000000300037211 */ /* 0x001fc800078ff0ff */
[----:B-1----:R-:W-:-:S13]  /*1170*/  ISETP.GE.AND P0, PT, R3, UR6, PT ;  /* 0x0000000603007c0c */ /* 0x002fda000bf06270 */
[----:B------:R-:W-:Y:S05]  /*1180*/  @!P0 BRA `(.L_x_51) ;  /* 0xfffffff000048947 */ /* 0x000fea000383ffff */
[----:B------:R-:W-:Y:S05]  /*1190*/  EXIT ;  /* 0x000000000000794d */ /* 0x000fea0003800000 */
.L_x_49:
[----:B------:R-:W-:Y:S01]  /*11a0*/  HFMA2 R7, -RZ, RZ, 0, 1.1920928955078125e-07 ;  /* 0x00000002ff077431 */ /* 0x000fe200000001ff */
[----:B------:R-:W-:Y:S01]  /*11b0*/  BSSY B0, `(.L_x_52) ;  /* 0x0000007000007945 */ /* 0x000fe20003800000 */
[----:B------:R-:W-:Y:S02]  /*11c0*/  MOV R5, R25 ;  /* 0x0000001900057202 */ /* 0x000fe40000000f00 */
[----:B------:R-:W-:Y:S02]  /*11d0*/  MOV R10, 0x1c1f ;  /* 0x00001c1f000a7802 */ /* 0x000fe40000000f00 */
[----:B------:R-:W-:-:S07]  /*11e0*/  MOV R6, 0xffffffff ;  /* 0xffffffff00067802 */ /* 0x000fce0000000f00 */
[----:B------:R-:W-:Y:S05]  /*11f0*/  WARPSYNC.COLLECTIVE R6, `(.L_x_53) ;  /* 0x0000000006087348 */ /* 0x000fea0003c00000 */
[----:B------:R0:W1:Y:S02]  /*1200*/  SHFL.DOWN P1, R6, R5, R7, R10 ;  /* 0x0800000705067389 */ /* 0x000064000002000a */
[----:B01----:R-:W-:Y:S05]  /*1210*/  ENDCOLLECTIVE ;  /* 0x000000000000791b */ /* 0x003fea0003800000 */
.L_x_53:
[----:B------:R-:W-:Y:S05]  /*1220*/  BSYNC B0 ;  /* 0x0000000000007941 */ /* 0x000fea0003800000 */
.L_x_52:
[----:B------:R-:W-:Y:S01]  /*1230*/  FADD R5, R6, R25 ;  /* 0x0000001906057221 */ /* 0x000fe20000000000 */
[----:B------:R-:W-:Y:S01]  /*1240*/  HFMA2 R7, -RZ, RZ, 0, 5.9604644775390625e-08 ;  /* 0x00000001ff077431 */ /* 0x000fe200000001ff */
[----:B------:R-:W-:Y:S02]  /*1250*/  MOV R6, 0xffffffff ;  /* 0xffffffff00067802 */ /* 0x000fe40000000f00 */
[----:B------:R-:W-:-:S07]  /*1260*/  MOV R10, 0x1c1f ;  /* 0x00001c1f000a7802 */ /* 0x000fce0000000f00 */
[----:B------:R-:W-:Y:S05]  /*1270*/  WARPSYNC.COLLECTIVE R6, `(.L_x_54) ;  /* 0x0000000006087348 */ /* 0x000fea0003c00000 */
[----:B------:R0:W1:Y:S02]  /*1280*/  SHFL.DOWN P1, R6, R5, R7, R10 ;  /* 0x0800000705067389 */ /* 0x000064000002000a */
[----:B01----:R-:W-:Y:S05]  /*1290*/  ENDCOLLECTIVE ;  /* 0x000000000000791b */ /* 0x003fea0003800000 */
.L_x_54:
[----:B------:R-:W-:Y:S01]  /*12a0*/  MOV R8, R6 ;  /* 0x0000000600087202 */ /* 0x000fe20000000f00 */
[----:B------:R-:W-:Y:S06]  /*12b0*/  BRA `(.L_x_55) ;  /* 0xfffffffc00507947 */ /* 0x000fec000383ffff */
.L_x_56:
        /* <DEDUP_REMOVED lines=12> */
.L_x_73:


//--------------------- .text._Z16lightspmv_kernelILi2EEviPKiS1_PKfS3_PfPi --------------------------
	.section	.text._Z16lightspmv_kernelILi2EEviPKiS1_PKfS3_PfPi,"ax",@progbits
	.align	128
        .global         _Z16lightspmv_kernelILi2EEviPKiS1_PKfS3_PfPi
        .type           _Z16lightspmv_kernelILi2EEviPKiS1_PKfS3_PfPi,@function
        .size           _Z16lightspmv_kernelILi2EEviPKiS1_PKfS3_PfPi,(.L_x_74 - _Z16lightspmv_kernelILi2EEviPKiS1_PKfS3_PfPi)
        .other          _Z16lightspmv_kernelILi2EEviPKiS1_PKfS3_PfPi,@"STO_CUDA_ENTRY STV_DEFAULT"
_Z16lightspmv_kernelILi2EEviPKiS1_PKfS3_PfPi:
.text._Z16lightspmv_kernelILi2EEviPKiS1_PKfS3_PfPi:
        /* <DEDUP_REMOVED lines=19> */
.L_x_58:
[----:B------:R-:W-:Y:S05]  /*0130*/  BSYNC.RECONVERGENT B0 ;  /* 0x0000000000007941 */ /* 0x000fea0003800200 */
.L_x_57:
[----:B------:R-:W0:Y:S01]  /*0140*/  SHFL.IDX PT, R3, R4, RZ, 0x1f ;  /* 0x00001fff04037589 */ /* 0x000e2200000e0000 */
[----:B------:R-:W1:Y:S01]  /*0150*/  LDCU UR6, c[0x0][0x380] ;  /* 0x00007000ff0677ac */ /* 0x000e620008000800 */
[----:B------:R-:W-:-:S04]  /*0160*/  SHF.R.U32.HI R2, RZ, 0x1, R0 ;  /* 0x00000001ff027819 */ /* 0x000fc80000011600 */
[----:B0-----:R-:W-:-:S04]  /*0170*/  IADD3 R4, PT, PT, R2, R3, RZ ;  /* 0x0000000302047210 */ /* 0x001fc80007ffe0ff */
[----:B-1----:R-:W-:-:S13]  /*0180*/  ISETP.GE.AND P0, PT, R4, UR6, PT ;  /* 0x0000000604007c0c */ /* 0x002fda000bf06270 */
[----:B------:R-:W-:Y:S05]  /*0190*/  @P0 EXIT ;  /* 0x000000000000094d */ /* 0x000fea0003800000 */
[----:B------:R-:W-:-:S07]  /*01a0*/  LOP3.LUT R3, R5, 0x1, RZ, 0xc0, !PT ;  /* 0x0000000105037812 */ /* 0x000fce00078ec0ff */
.L_x_69:
[----:B------:R-:W0:Y:S02]  /*01b0*/  LDC.64 R6, c[0x0][0x388] ;  /* 0x0000e200ff067b82 */ /* 0x000e240000000a00 */
[----:B0-----:R-:W-:-:S05]  /*01c0*/  IMAD.WIDE R6, R4, 0x4, R6 ;  /* 0x0000000404067825 */ /* 0x001fca00078e0206 */
[----:B------:R-:W2:Y:S04]  /*01d0*/  LDG.E.CONSTANT R10, desc[UR4][R6.64] ;  /* 0x00000004060a7981 */ /* 0x000ea8000c1e9900 */
[----:B------:R-:W3:Y:S01]  /*01e0*/  LDG.E.CONSTANT R9, desc[UR4][R6.64+0x4] ;  /* 0x0000040406097981 */ /* 0x000ee2000c1e9900 */
[----:B------:R-:W-:Y:S05]  /*01f0*/  YIELD ;  /* 0x0000000000007946 */ /* 0x000fea0003800000 */
[----:B------:R-:W-:Y:S01]  /*0200*/  HFMA2 R21, -RZ, RZ, 0, 0 ;  /* 0x00000000ff157431 */ /* 0x000fe200000001ff */
[----:B--2---:R-:W-:-:S04]  /*0210*/  IADD3 R8, PT, PT, R3, R10, RZ ;  /* 0x0000000a03087210 */ /* 0x004fc80007ffe0ff */
[----:B---3--:R-:W-:-:S13]  /*0220*/  ISETP.GE.AND P0, PT, R8, R9, PT ;  /* 0x000000090800720c */ /* 0x008fda0003f06270 */
[----:B------:R-:W-:Y:S05]  /*0230*/  @P0 BRA `(.L_x_59) ;  /* 0x0000000c00580947 */ /* 0x000fea0003800000 */
[----:B------:R-:W-:Y:S01]  /*0240*/  MOV R6, R8 ;  /* 0x0000000800067202 */ /* 0x000fe20000000f00 */
[----:B------:R-:W-:Y:S01]  /*0250*/  BSSY.RECONVERGENT B0, `(.L_x_60) ;  /* 0x0000066000007945 */ /* 0x000fe20003800200 */
[----:B------:R-:W-:Y:S02]  /*0260*/  LOP3.LUT R8, RZ, R3, RZ, 0x33, !PT ;  /* 0x00000003ff087212 */ /* 0x000fe400078e33ff */
        /* <DEDUP_REMOVED lines=11> */
.L_x_62:
        /* <DEDUP_REMOVED lines=10> */
[----:B------:R-:W5:Y:S04]  /*03c0*/  LDG.E.CONSTANT R20, desc[UR4][R26.64+0x10] ;  /* 0x000010041a147981 */ /* 0x000f68000c1e9900 */
[----:B------:R-:W5:Y:S01]  /*03d0*/  LDG.E.CONSTANT R23, desc[UR4][R18.64+0x28] ;  /* 0x0000280412177981 */ /* 0x000f62000c1e9900 */
[----:B-1----:R-:W-:-:S06]  /*03e0*/  IMAD.WIDE R16, R17, 0x4, R14 ;  /* 0x0000000411107825 */ /* 0x002fcc00078e020e */
[----:B------:R-:W5:Y:S04]  /*03f0*/  LDG.E.CONSTANT R17, desc[UR4][R16.64] ;  /* 0x0000000410117981 */ /* 0x000f68000c1e9900 */
[----:B------:R-:W5:Y:S01]  /*0400*/  LDG.E.CONSTANT R16, desc[UR4][R26.64] ;  /* 0x000000041a107981 */ /* 0x000f62000c1e9900 */
[----:B---3--:R-:W-:-:S04]  /*0410*/  IMAD.WIDE R10, R11, 0x4, R14 ;  /* 0x000000040b0a7825 */ /* 0x008fc800078e020e */
[--C-:B----4-:R-:W-:Y:S02]  /*0420*/  IMAD.WIDE R12, R13, 0x4, R14.reuse ;  /* 0x000000040d0c7825 */ /* 0x110fe400078e020e */
[----:B------:R-:W3:Y:S02]  /*0430*/  LDG.E.CONSTANT R10, desc[UR4][R10.64] ;  /* 0x000000040a0a7981 */ /* 0x000ee4000c1e9900 */
[--C-:B--2---:R-:W-:Y:S02]  /*0440*/  IMAD.WIDE R28, R29, 0x4, R14.reuse ;  /* 0x000000041d1c7825 */ /* 0x104fe400078e020e */
[----:B------:R-:W2:Y:S04]  /*0450*/  LDG.E.CONSTANT R13, desc[UR4][R12.64] ;  /* 0x000000040c0d7981 */ /* 0x000ea8000c1e9900 */
[----:B------:R-:W3:Y:S04]  /*0460*/  LDG.E.CONSTANT R11, desc[UR4][R26.64+0x8] ;  /* 0x000008041a0b7981 */ /* 0x000ee8000c1e9900 */
[----:B------:R-:W4:Y:S01]  /*0470*/  LDG.E.CONSTANT R12, desc[UR4][R28.64] ;  /* 0x000000041c0c7981 */ /* 0x000f22000c1e9900 */
[----:B-----5:R-:W-:-:S06]  /*0480*/  IMAD.WIDE R24, R25, 0x4, R14 ;  /* 0x0000000419187825 */ /* 0x020fcc00078e020e */
[----:B------:R-:W5:Y:S04]  /*0490*/  LDG.E.CONSTANT R25, desc[UR4][R24.64] ;  /* 0x0000000418197981 */ /* 0x000f68000c1e9900 */
[----:B------:R-:W5:Y:S04]  /*04a0*/  LDG.E.CONSTANT R29, desc[UR4][R26.64+0x28] ;  /* 0x000028041a1d7981 */ /* 0x000f68000c1e9900 */
[----:B------:R-:W5:Y:S01]  /*04b0*/  LDG.E.CONSTANT R24, desc[UR4][R26.64+0x30] ;  /* 0x000030041a187981 */ /* 0x000f62000c1e9900 */
[----:B------:R-:W-:-:S03]  /*04c0*/  FFMA R22, R16, R17, R21 ;  /* 0x0000001110167223 */ /* 0x000fc60000000015 */
[----:B------:R-:W4:Y:S04]  /*04d0*/  LDG.E.CONSTANT R16, desc[UR4][R26.64+0x18] ;  /* 0x000018041a107981 */ /* 0x000f28000c1e9900 */
[----:B------:R-:W5:Y:S04]  /*04e0*/  LDG.E.CONSTANT R21, desc[UR4][R18.64+0x30] ;  /* 0x0000300412157981 */ /* 0x000f68000c1e9900 */
[----:B------:R-:W5:Y:S01]  /*04f0*/  LDG.E.CONSTANT R17, desc[UR4][R18.64+0x38] ;  /* 0x0000380412117981 */ /* 0x000f62000c1e9900 */
[----:B---3--:R-:W-:-:S03]  /*0500*/  FFMA R22, R11, R10, R22 ;  /* 0x0000000a0b167223 */ /* 0x008fc60000000016 */
[----:B------:R-:W3:Y:S04]  /*0510*/  LDG.E.CONSTANT R10, desc[UR4][R26.64+0x20] ;  /* 0x000020041a0a7981 */ /* 0x000ee8000c1e9900 */
[----:B------:R-:W3:Y:S01]  /*0520*/  LDG.E.CONSTANT R11, desc[UR4][R18.64+0x40] ;  /* 0x00004004120b7981 */ /* 0x000ee2000c1e9900 */
[----:B--2---:R-:W-:-:S03]  /*0530*/  FFMA R20, R20, R13, R22 ;  /* 0x0000000d14147223 */ /* 0x004fc60000000016 */
[----:B------:R-:W2:Y:S01]  /*0540*/  LDG.E.CONSTANT R13, desc[UR4][R18.64+0x48] ;  /* 0x00004804120d7981 */ /* 0x000ea2000c1e9900 */
[----:B------:R-:W-:-:S06]  /*0550*/  IMAD.WIDE R22, R23, 0x4, R14 ;  /* 0x0000000417167825 */ /* 0x000fcc00078e020e */
[----:B------:R-:W2:Y:S04]  /*0560*/  LDG.E.CONSTANT R23, desc[UR4][R22.64] ;  /* 0x0000000416177981 */ /* 0x000ea8000c1e9900 */
[----:B------:R-:W2:Y:S01]  /*0570*/  LDG.E.CONSTANT R22, desc[UR4][R26.64+0x38] ;  /* 0x000038041a167981 */ /* 0x000ea2000c1e9900 */
[----:B----4-:R-:W-:Y:S01]  /*0580*/  FFMA R12, R16, R12, R20 ;  /* 0x0000000c100c7223 */ /* 0x010fe20000000014 */
[----:B-----5:R-:W-:-:S04]  /*0590*/  IMAD.WIDE R20, R21, 0x4, R14 ;  /* 0x0000000415147825 */ /* 0x020fc800078e020e */
[----:B------:R-:W-:Y:S02]  /*05a0*/  IMAD.WIDE R16, R17, 0x4, R14 ;  /* 0x0000000411107825 */ /* 0x000fe400078e020e */
[----:B------:R-:W4:Y:S04]  /*05b0*/  LDG.E.CONSTANT R21, desc[UR4][R20.64] ;  /* 0x0000000414157981 */ /* 0x000f28000c1e9900 */
[----:B------:R3:W5:Y:S04]  /*05c0*/  LDG.E.CONSTANT R17, desc[UR4][R16.64] ;  /* 0x0000000410117981 */ /* 0x000768000c1e9900 */
[----:B------:R-:W5:Y:S01]  /*05d0*/  LDG.E.CONSTANT R20, desc[UR4][R18.64+0x50] ;  /* 0x0000500412147981 */ /* 0x000f62000c1e9900 */
[----:B---3--:R-:W-:Y:S01]  /*05e0*/  FFMA R16, R10, R25, R12 ;  /* 0x000000190a107223 */ /* 0x008fe2000000000c */
[----:B------:R-:W-:-:S02]  /*05f0*/  IMAD.WIDE R10, R11, 0x4, R14 ;  /* 0x000000040b0a7825 */ /* 0x000fc400078e020e */
[----:B------:R-:W3:Y:S02]  /*0600*/  LDG.E.CONSTANT R25, desc[UR4][R26.64+0x48] ;  /* 0x000048041a197981 */ /* 0x000ee4000c1e9900 */
[----:B--2---:R-:W-:Y:S02]  /*0610*/  IMAD.WIDE R12, R13, 0x4, R14 ;  /* 0x000000040d0c7825 */ /* 0x004fe400078e020e */
[----:B------:R-:W2:Y:S02]  /*0620*/  LDG.E.CONSTANT R10, desc[UR4][R10.64] ;  /* 0x000000040a0a7981 */ /* 0x000ea4000c1e9900 */
[----:B------:R-:W-:Y:S02]  /*0630*/  FFMA R23, R29, R23, R16 ;  /* 0x000000171d177223 */ /* 0x000fe40000000010 */
[----:B------:R-:W3:Y:S04]  /*0640*/  LDG.E.CONSTANT R12, desc[UR4][R12.64] ;  /* 0x000000040c0c7981 */ /* 0x000ee8000c1e9900 */
[----:B------:R-:W3:Y:S04]  /*0650*/  LDG.E.CONSTANT R16, desc[UR4][R18.64+0x58] ;  /* 0x0000580412107981 */ /* 0x000ee8000c1e9900 */
[----:B------:R-:W2:Y:S04]  /*0660*/  LDG.E.CONSTANT R11, desc[UR4][R26.64+0x40] ;  /* 0x000040041a0b7981 */ /* 0x000ea8000c1e9900 */
[----:B------:R-:W3:Y:S01]  /*0670*/  LDG.E.CONSTANT R13, desc[UR4][R26.64+0x60] ;  /* 0x000060041a0d7981 */ /* 0x000ee2000c1e9900 */
[----:B----4-:R-:W-:-:S03]  /*0680*/  FFMA R29, R24, R21, R23 ;  /* 0x00000015181d7223 */ /* 0x010fc60000000017 */
[----:B------:R-:W4:Y:S04]  /*0690*/  LDG.E.CONSTANT R21, desc[UR4][R18.64+0x60] ;  /* 0x0000600412157981 */ /* 0x000f28000c1e9900 */
[----:B------:R-:W4:Y:S01]  /*06a0*/  LDG.E.CONSTANT R23, desc[UR4][R18.64+0x68] ;  /* 0x0000680412177981 */ /* 0x000f22000c1e9900 */
[----:B-----5:R-:W-:-:S03]  /*06b0*/  FFMA R22, R22, R17, R29 ;  /* 0x0000001116167223 */ /* 0x020fc6000000001d */
[----:B------:R-:W5:Y:S04]  /*06c0*/  LDG.E.CONSTANT R17, desc[UR4][R18.64+0x70] ;  /* 0x0000700412117981 */ /* 0x000f68000c1e9900 */
[----:B------:R0:W5:Y:S04]  /*06d0*/  LDG.E.CONSTANT R29, desc[UR4][R18.64+0x78] ;  /* 0x00007804121d7981 */ /* 0x000168000c1e9900 */
[----:B------:R-:W5:Y:S01]  /*06e0*/  LDG.E.CONSTANT R24, desc[UR4][R26.64+0x68] ;  /* 0x000068041a187981 */ /* 0x000f62000c1e9900 */
[----:B0-----:R-:W-:-:S04]  /*06f0*/  IMAD.WIDE R18, R20, 0x4, R14 ;  /* 0x0000000414127825 */ /* 0x001fc800078e020e */
[----:B--2---:R-:W-:Y:S02]  /*0700*/  FFMA R10, R11, R10, R22 ;  /* 0x0000000a0b0a7223 */ /* 0x004fe40000000016 */
[----:B------:R-:W2:Y:S02]  /*0710*/  LDG.E.CONSTANT R11, desc[UR4][R26.64+0x50] ;  /* 0x000050041a0b7981 */ /* 0x000ea4000c1e9900 */
[----:B---3--:R-:W-:Y:S02]  /*0720*/  FFMA R10, R25, R12, R10 ;  /* 0x0000000c190a7223 */ /* 0x008fe4000000000a */
[----:B------:R-:W3:Y:S04]  /*0730*/  LDG.E.CONSTANT R12, desc[UR4][R26.64+0x58] ;  /* 0x000058041a0c7981 */ /* 0x000ee8000c1e9900 */
[----:B------:R-:W3:Y:S04]  /*0740*/  LDG.E.CONSTANT R25, desc[UR4][R26.64+0x70] ;  /* 0x000070041a197981 */ /* 0x000ee8000c1e9900 */
[----:B------:R-:W3:Y:S04]  /*0750*/  LDG.E.CONSTANT R26, desc[UR4][R26.64+0x78] ;  /* 0x000078041a1a7981 */ /* 0x000ee8000c1e9900 */
[----:B------:R0:W2:Y:S02]  /*0760*/  LDG.E.CONSTANT R27, desc[UR4][R18.64] ;  /* 0x00000004121b7981 */ /* 0x0000a4000c1e9900 */
[----:B0-----:R-:W-:-:S06]  /*0770*/  IMAD.WIDE R18, R16, 0x4, R14 ;  /* 0x0000000410127825 */ /* 0x001fcc00078e020e */
[----:B------:R-:W3:Y:S01]  /*0780*/  LDG.E.CONSTANT R19, desc[UR4][R18.64] ;  /* 0x0000000412137981 */ /* 0x000ee2000c1e9900 */
[----:B----4-:R-:W-:-:S04]  /*0790*/  IMAD.WIDE R20, R21, 0x4, R14 ;  /* 0x0000000415147825 */ /* 0x010fc800078e020e */
[--C-:B------:R-:W-:Y:S02]  /*07a0*/  IMAD.WIDE R22, R23, 0x4, R14.reuse ;  /* 0x0000000417167825 */ /* 0x100fe400078e020e */
[----:B------:R-:W4:Y:S02]  /*07b0*/  LDG.E.CONSTANT R20, desc[UR4][R20.64] ;  /* 0x0000000414147981 */ /* 0x000f24000c1e9900 */
[--C-:B-----5:R-:W-:Y:S02]  /*07c0*/  IMAD.WIDE R16, R17, 0x4, R14.reuse ;  /* 0x0000000411107825 */ /* 0x120fe400078e020e */
[----:B------:R-:W5:Y:S02]  /*07d0*/  LDG.E.CONSTANT R23, desc[UR4][R22.64] ;  /* 0x0000000416177981 */ /* 0x000f64000c1e9900 */
[----:B------:R-:W-:Y:S02]  /*07e0*/  IMAD.WIDE R14, R29, 0x4, R14 ;  /* 0x000000041d0e7825 */ /* 0x000fe400078e020e */
[----:B------:R-:W5:Y:S04]  /*07f0*/  LDG.E.CONSTANT R16, desc[UR4][R16.64] ;  /* 0x0000000410107981 */ /* 0x000f68000c1e9900 */
[----:B------:R-:W5:Y:S01]  /*0800*/  LDG.E.CONSTANT R14, desc[UR4][R14.64] ;  /* 0x000000040e0e7981 */ /* 0x000f62000c1e9900 */
[----:B------:R-:W-:-:S04]  /*0810*/  IADD3 R9, PT, PT, R9, 0x10, RZ ;  /* 0x0000001009097810 */ /* 0x000fc80007ffe0ff */
[----:B------:R-:W-:Y:S02]  /*0820*/  ISETP.NE.AND P1, PT, R9, RZ, PT ;  /* 0x000000ff0900720c */ /* 0x000fe40003f25270 */
[----:B------:R-:W-:Y:S01]  /*0830*/  IADD3 R6, PT, PT, R6, 0x20, RZ ;  /* 0x0000002006067810 */ /* 0x000fe20007ffe0ff */
[----:B--2---:R-:W-:-:S04]  /*0840*/  FFMA R11, R11, R27, R10 ;  /* 0x0000001b0b0b7223 */ /* 0x004fc8000000000a */
[----:B---3--:R-:W-:-:S04]  /*0850*/  FFMA R12, R12, R19, R11 ;  /* 0x000000130c0c7223 */ /* 0x008fc8000000000b */
[----:B----4-:R-:W-:-:S04]  /*0860*/  FFMA R13, R13, R20, R12 ;  /* 0x000000140d0d7223 */ /* 0x010fc8000000000c */
[----:B-----5:R-:W-:-:S04]  /*0870*/  FFMA R24, R24, R23, R13 ;  /* 0x0000001718187223 */ /* 0x020fc8000000000d */
[----:B------:R-:W-:-:S04]  /*0880*/  FFMA R25, R25, R16, R24 ;  /* 0x0000001019197223 */ /* 0x000fc80000000018 */
[----:B------:R-:W-:Y:S01]  /*0890*/  FFMA R21, R26, R14, R25 ;  /* 0x0000000e1a157223 */ /* 0x000fe20000000019 */
[----:B------:R-:W-:Y:S06]  /*08a0*/  @P1 BRA `(.L_x_62) ;  /* 0xfffffff8009c1947 */ /* 0x000fec000383ffff */
.L_x_61:
[----:B------:R-:W-:Y:S05]  /*08b0*/  BSYNC.RECONVERGENT B0 ;  /* 0x0000000000007941 */ /* 0x000fea0003800200 */
.L_x_60:
        /* <DEDUP_REMOVED lines=18> */
[----:B------:R-:W2:Y:S04]  /*09e0*/  LDG.E.CONSTANT R19, desc[UR4][R22.64+0x28] ;  /* 0x0000280416137981 */ /* 0x000ea8000c1e9900 */
[----:B------:R-:W2:Y:S04]  /*09f0*/  LDG.E.CONSTANT R27, desc[UR4][R22.64+0x30] ;  /* 0x00003004161b7981 */ /* 0x000ea8000c1e9900 */
[----:B------:R-:W2:Y:S04]  /*0a00*/  LDG.E.CONSTANT R25, desc[UR4][R22.64+0x38] ;  /* 0x0000380416197981 */ /* 0x000ea8000c1e9900 */
[----:B------:R-:W2:Y:S04]  /*0a10*/  LDG.E.CONSTANT R26, desc[UR4][R10.64+0x10] ;  /* 0x000010040a1a7981 */ /* 0x000ea8000c1e9900 */
[----:B------:R-:W2:Y:S04]  /*0a20*/  LDG.E.CONSTANT R22, desc[UR4][R10.64+0x20] ;  /* 0x000020040a167981 */ /* 0x000ea8000c1e9900 */
[----:B------:R-:W2:Y:S01]  /*0a30*/  LDG.E.CONSTANT R23, desc[UR4][R10.64+0x38] ;  /* 0x000038040a177981 */ /* 0x000ea2000c1e9900 */
[----:B-1----:R-:W-:-:S04]  /*0a40*/  IMAD.WIDE R14, R15, 0x4, R8 ;  /* 0x000000040f0e7825 */ /* 0x002fc800078e0208 */
[--C-:B---3--:R-:W-:Y:S02]  /*0a50*/  IMAD.WIDE R28, R29, 0x4, R8.reuse ;  /* 0x000000041d1c7825 */ /* 0x108fe400078e0208 */
[----:B------:R-:W5:Y:S04]  /*0a60*/  LDG.E.CONSTANT R14, desc[UR4][R14.64] ;  /* 0x000000040e0e7981 */ /* 0x000f68000c1e9900 */
[----:B------:R-:W3:Y:S01]  /*0a70*/  LDG.E.CONSTANT R29, desc[UR4][R28.64] ;  /* 0x000000041c1d7981 */ /* 0x000ee2000c1e9900 */
[----:B----4-:R-:W-:-:S06]  /*0a80*/  IMAD.WIDE R12, R13, 0x4, R8 ;  /* 0x000000040d0c7825 */ /* 0x010fcc00078e0208 */
[----:B------:R-:W4:Y:S04]  /*0a90*/  LDG.E.CONSTANT R12, desc[UR4][R12.64] ;  /* 0x000000040c0c7981 */ /* 0x000f28000c1e9900 */
[----:B------:R-:W4:Y:S04]  /*0aa0*/  LDG.E.CONSTANT R28, desc[UR4][R10.64+0x18] ;  /* 0x000018040a1c7981 */ /* 0x000f28000c1e9900 */
[----:B------:R-:W4:Y:S01]  /*0ab0*/  LDG.E.CONSTANT R13, desc[UR4][R10.64+0x28] ;  /* 0x000028040a0d7981 */ /* 0x000f22000c1e9900 */
[----:B-----5:R-:W-:Y:S01]  /*0ac0*/  FFMA R21, R20, R14, R21 ;  /* 0x0000000e14157223 */ /* 0x020fe20000000015 */
[----:B--2---:R-:W-:-:S04]  /*0ad0*/  IMAD.WIDE R14, R16, 0x4, R8 ;  /* 0x00000004100e7825 */ /* 0x004fc800078e0208 */
[----:B------:R-:W-:-:S04]  /*0ae0*/  IMAD.WIDE R16, R17, 0x4, R8 ;  /* 0x0000000411107825 */ /* 0x000fc800078e0208 */
[----:B---3--:R-:W-:Y:S01]  /*0af0*/  FFMA R29, R18, R29, R21 ;  /* 0x0000001d121d7223 */ /* 0x008fe20000000015 */
[----:B------:R-:W2:Y:S01]  /*0b00*/  LDG.E.CONSTANT R14, desc[UR4][R14.64] ;  /* 0x000000040e0e7981 */ /* 0x000ea2000c1e9900 */
[----:B------:R-:W-:-:S03]  /*0b10*/  IMAD.WIDE R18, R19, 0x4, R8 ;  /* 0x0000000413127825 */ /* 0x000fc600078e0208 */
[----:B------:R-:W3:Y:S01]  /*0b20*/  LDG.E.CONSTANT R17, desc[UR4][R16.64] ;  /* 0x0000000410117981 */ /* 0x000ee2000c1e9900 */
[----:B------:R-:W-:-:S03]  /*0b30*/  IMAD.WIDE R20, R27, 0x4, R8 ;  /* 0x000000041b147825 */ /* 0x000fc600078e0208 */
[----:B------:R-:W5:Y:S01]  /*0b40*/  LDG.E.CONSTANT R18, desc[UR4][R18.64] ;  /* 0x0000000412127981 */ /* 0x000f62000c1e9900 */
[----:B------:R-:W-:-:S03]  /*0b50*/  IMAD.WIDE R8, R25, 0x4, R8 ;  /* 0x0000000419087825 */ /* 0x000fc600078e0208 */
[----:B------:R-:W5:Y:S04]  /*0b60*/  LDG.E.CONSTANT R20, desc[UR4][R20.64] ;  /* 0x0000000414147981 */ /* 0x000f68000c1e9900 */
[----:B------:R-:W5:Y:S04]  /*0b70*/  LDG.E.CONSTANT R15, desc[UR4][R10.64+0x30] ;  /* 0x000030040a0f7981 */ /* 0x000f68000c1e9900 */
[----:B------:R-:W5:Y:S01]  /*0b80*/  LDG.E.CONSTANT R8, desc[UR4][R8.64] ;  /* 0x0000000408087981 */ /* 0x000f62000c1e9900 */
[----:B----4-:R-:W-:Y:S01]  /*0b90*/  FFMA R29, R26, R12, R29 ;  /* 0x0000000c1a1d7223 */ /* 0x010fe2000000001d */
[----:B------:R-:W-:-:S03]  /*0ba0*/  IADD3 R6, PT, PT, R6, 0x10, RZ ;  /* 0x0000001006067810 */ /* 0x000fc60007ffe0ff */
[----:B--2---:R-:W-:-:S04]  /*0bb0*/  FFMA R29, R28, R14, R29 ;  /* 0x0000000e1c1d7223 */ /* 0x004fc8000000001d */
[----:B---3--:R-:W-:-:S04]  /*0bc0*/  FFMA R22, R22, R17, R29 ;  /* 0x0000001116167223 */ /* 0x008fc8000000001d */
[----:B-----5:R-:W-:-:S04]  /*0bd0*/  FFMA R13, R13, R18, R22 ;  /* 0x000000120d0d7223 */ /* 0x020fc80000000016 */
[----:B------:R-:W-:-:S04]  /*0be0*/  FFMA R13, R15, R20, R13 ;  /* 0x000000140f0d7223 */ /* 0x000fc8000000000d */
[----:B------:R-:W-:-:S07]  /*0bf0*/  FFMA R21, R23, R8, R13 ;  /* 0x0000000817157223 */ /* 0x000fce000000000d */
.L_x_64:
[----:B------:R-:W-:Y:S05]  /*0c00*/  BSYNC.RECONVERGENT B0 ;  /* 0x0000000000007941 */ /* 0x000fea0003800200 */
.L_x_63:
        /* <DEDUP_REMOVED lines=10> */
[----:B------:R-:W1:Y:S04]  /*0cb0*/  LDG.E.CONSTANT R17, desc[UR4][R18.64] ;  /* 0x0000000412117981 */ /* 0x000e68000c1e9900 */
[----:B------:R-:W2:Y:S04]  /*0cc0*/  LDG.E.CONSTANT R13, desc[UR4][R18.64+0x8] ;  /* 0x00000804120d7981 */ /* 0x000ea8000c1e9900 */
[----:B------:R-:W3:Y:S04]  /*0cd0*/  LDG.E.CONSTANT R15, desc[UR4][R18.64+0x10] ;  /* 0x00001004120f7981 */ /* 0x000ee8000c1e9900 */
[----:B------:R-:W4:Y:S01]  /*0ce0*/  LDG.E.CONSTANT R25, desc[UR4][R18.64+0x18] ;  /* 0x0000180412197981 */ /* 0x000f22000c1e9900 */
[----:B0-----:R-:W-:-:S05]  /*0cf0*/  IMAD.WIDE R8, R6, 0x4, R8 ;  /* 0x0000000406087825 */ /* 0x001fca00078e0208 */
[----:B------:R-:W5:Y:S04]  /*0d00*/  LDG.E.CONSTANT R20, desc[UR4][R8.64] ;  /* 0x0000000408147981 */ /* 0x000f68000c1e9900 */
[----:B------:R-:W5:Y:S04]  /*0d10*/  LDG.E.CONSTANT R23, desc[UR4][R8.64+0x8] ;  /* 0x0000080408177981 */ /* 0x000f68000c1e9900 */
[----:B------:R-:W5:Y:S04]  /*0d20*/  LDG.E.CONSTANT R19, desc[UR4][R8.64+0x10] ;  /* 0x0000100408137981 */ /* 0x000f68000c1e9900 */
[----:B------:R-:W5:Y:S01]  /*0d30*/  LDG.E.CONSTANT R18, desc[UR4][R8.64+0x18] ;  /* 0x0000180408127981 */ /* 0x000f62000c1e9900 */
[----:B-1----:R-:W-:-:S04]  /*0d40*/  IMAD.WIDE R16, R17, 0x4, R10 ;  /* 0x0000000411107825 */ /* 0x002fc800078e020a */
        /* <DEDUP_REMOVED lines=12> */
.L_x_66:
[----:B------:R-:W-:Y:S05]  /*0e10*/  BSYNC.RECONVERGENT B0 ;  /* 0x0000000000007941 */ /* 0x000fea0003800200 */
.L_x_65:
        /* <DEDUP_REMOVED lines=18> */
[----:B---3--:R-:W-:-:S06]  /*0f40*/  IMAD.WIDE R6, R7, 0x4, R8 ;  /* 0x0000000407067825 */ /* 0x008fcc00078e0208 */
[----:B------:R-:W2:Y:S01]  /*0f50*/  LDG.E.CONSTANT R6, desc[UR4][R6.64] ;  /* 0x0000000406067981 */ /* 0x000ea2000c1e9900 */
[----:B----4-:R-:W-:-:S06]  /*0f60*/  @P0 IMAD.WIDE R8, R15, 0x4, R8 ;  /* 0x000000040f080825 */ /* 0x010fcc00078e0208 */
[----:B------:R-:W5:Y:S01]  /*0f70*/  @P0 LDG.E.CONSTANT R8, desc[UR4][R8.64] ;  /* 0x0000000408080981 */ /* 0x000f62000c1e9900 */
[----:B--2---:R-:W-:-:S04]  /*0f80*/  FFMA R21, R14, R6, R21 ;  /* 0x000000060e157223 */ /* 0x004fc80000000015 */
[----:B-----5:R-:W-:-:S07]  /*0f90*/  @P0 FFMA R21, R16, R8, R21 ;  /* 0x0000000810150223 */ /* 0x020fce0000000015 */
.L_x_59:
[----:B------:R-:W-:Y:S01]  /*0fa0*/  ISETP.NE.AND P0, PT, R3, RZ, PT ;  /* 0x000000ff0300720c */ /* 0x000fe20003f05270 */
[----:B------:R-:W-:Y:S05]  /*0fb0*/  WARPSYNC.ALL ;  /* 0x0000000000007948 */ /* 0x000fea0003800000 */
[----:B------:R-:W0:Y:S01]  /*0fc0*/  SHFL.DOWN PT, R8, R21, 0x1, 0x1e1f ;  /* 0x083e1f0015087f89 */ /* 0x000e2200000e0000 */
[----:B------:R-:W-:Y:S06]  /*0fd0*/  BSSY.RECONVERGENT B0, `(.L_x_67) ;  /* 0x0000014000007945 */ /* 0x000fec0003800200 */
[----:B------:R-:W1:Y:S01]  /*0fe0*/  @!P0 LDC.64 R6, c[0x0][0x3a8] ;  /* 0x0000ea00ff068b82 */ /* 0x000e620000000a00 */
[----:B0-----:R-:W-:Y:S01]  /*0ff0*/  FADD R9, R8, R21 ;  /* 0x0000001508097221 */ /* 0x001fe20000000000 */
[----:B-1----:R-:W-:-:S05]  /*1000*/  @!P0 IMAD.WIDE R6, R4, 0x4, R6 ;  /* 0x0000000404068825 */ /* 0x002fca00078e0206 */
        /* <DEDUP_REMOVED lines=12> */
[----:B0-----:R-:W-:-:S06]  /*10d0*/  LOP3.LUT R4, R4, UR6, RZ, 0xc0, !PT ;  /* 0x0000000604047c12 */ /* 0x001fcc000f8ec0ff */
[----:B------:R-:W0:Y:S01]  /*10e0*/  POPC R4, R4 ;  /* 0x0000000400047309 */ /* 0x000e220000000000 */
[----:B--2---:R-:W0:Y:S02]  /*10f0*/  SHFL.IDX PT, R5, R7, R8, 0x1f ;  /* 0x00001f0807057589 */ /* 0x004e2400000e0000 */
[----:B0-----:R-:W-:-:S07]  /*1100*/  LEA R5, R4, R5, 0x4 ;  /* 0x0000000504057211 */ /* 0x001fce00078e20ff */
.L_x_68:
[----:B------:R-:W-:Y:S05]  /*1110*/  BSYNC.RECONVERGENT B0 ;  /* 0x0000000000007941 */ /* 0x000fea0003800200 */
.L_x_67:
[----:B------:R-:W0:Y:S01]  /*1120*/  SHFL.IDX PT, R7, R5, RZ, 0x1f ;  /* 0x00001fff05077589 */ /* 0x000e2200000e0000 */
[----:B------:R-:W1:Y:S01]  /*1130*/  LDCU UR6, c[0x0][0x380] ;  /* 0x00007000ff0677ac */ /* 0x000e620008000800 */
[----:B0-----:R-:W-:-:S04]  /*1140*/  IADD3 R4, PT, PT, R2, R7, RZ ;  /* 0x0000000702047210 */ /* 0x001fc80007ffe0ff */
[----:B-1----:R-:W-:-:S13]  /*1150*/  ISETP.GE.AND P0, PT, R4, UR6, PT ;  /* 0x0000000604007c0c */ /* 0x002fda000bf06270 */
[----:B------:R-:W-:Y:S05]  /*1160*/  @!P0 BRA `(.L_x_69) ;  /* 0xfffffff000108947 */ /* 0x000fea000383ffff */
[----:B------:R-:W-:Y:S05]  /*1170*/  EXIT ;  /* 0x000000000000794d */ /* 0x000fea0003800000 */
.L_x_70:
        /* <DEDUP_REMOVED lines=16> */
.L_x_74:


//--------------------- .nv.shared.reserved.0     --------------------------
	.section	.nv.shared.reserved.0,"aw",@nobits
	.weak		__nv_reservedSMEM_offset_0_alias
	.size		__nv_reservedSMEM_offset_0_alias, 0, 64
	.other		__nv_reservedSMEM_offset_0_alias,@"STO_CUDA_RESERVED_SHARED STV_DEFAULT"
__nv_reservedSMEM_offset_0_alias:
	.zero		0
	.zero		64


//--------------------- .nv.constant0._Z16lightspmv_kernelILi32EEviPKiS1_PKfS3_PfPi --------------------------
	.section	.nv.constant0._Z16lightspmv_kernelILi32EEviPKiS1_PKfS3_PfPi,"a",@progbits
	.sectionflags	@""
	.align	4
.nv.constant0._Z16lightspmv_kernelILi32EEviPKiS1_PKfS3_PfPi:
	.zero		952


//--------------------- .nv.constant0._Z16lightspmv_kernelILi8EEviPKiS1_PKfS3_PfPi --------------------------
	.section	.nv.constant0._Z16lightspmv_kernelILi8EEviPKiS1_PKfS3_PfPi,"a",@progbits
	.sectionflags	@""
	.align	4
.nv.constant0._Z16lightspmv_kernelILi8EEviPKiS1_PKfS3_PfPi:
	.zero		952


//--------------------- .nv.constant0._Z16lightspmv_kernelILi4EEviPKiS1_PKfS3_PfPi --------------------------
	.section	.nv.constant0._Z16lightspmv_kernelILi4EEviPKiS1_PKfS3_PfPi,"a",@progbits
	.sectionflags	@""
	.align	4
.nv.constant0._Z16lightspmv_kernelILi4EEviPKiS1_PKfS3_PfPi:
	.zero		952


//--------------------- .nv.constant0._Z16lightspmv_kernelILi2EEviPKiS1_PKfS3_PfPi --------------------------
	.section	.nv.constant0._Z16lightspmv_kernelILi2EEviPKiS1_PKfS3_PfPi,"a",@progbits
	.sectionflags	@""
	.align	4
.nv.constant0._Z16lightspmv_kernelILi2EEviPKiS1_PKfS3_PfPi:
	.zero		952


//--------------------- SYMBOLS --------------------------

	.type		.nv.reservedSmem.offset0,@object
	.size		.nv.reservedSmem.offset0,0x4
